//
// Generated by NVIDIA NVVM Compiler
//
// Compiler Build ID: CL-36424714
// Cuda compilation tools, release 13.0, V13.0.88
// Based on NVVM 20.0.0
//

.version 9.0
.target sm_100
.address_size 64

	// .globl	_Z16updatebelonging4iPdiiS_PiiPbS1_

.visible .entry _Z16updatebelonging4iPdiiS_PiiPbS1_(
	.param .u32 _Z16updatebelonging4iPdiiS_PiiPbS1__param_0,
	.param .u64 .ptr .align 1 _Z16updatebelonging4iPdiiS_PiiPbS1__param_1,
	.param .u32 _Z16updatebelonging4iPdiiS_PiiPbS1__param_2,
	.param .u32 _Z16updatebelonging4iPdiiS_PiiPbS1__param_3,
	.param .u64 .ptr .align 1 _Z16updatebelonging4iPdiiS_PiiPbS1__param_4,
	.param .u64 .ptr .align 1 _Z16updatebelonging4iPdiiS_PiiPbS1__param_5,
	.param .u32 _Z16updatebelonging4iPdiiS_PiiPbS1__param_6,
	.param .u64 .ptr .align 1 _Z16updatebelonging4iPdiiS_PiiPbS1__param_7,
	.param .u64 .ptr .align 1 _Z16updatebelonging4iPdiiS_PiiPbS1__param_8
)
{
	.reg .pred 	%p<43>;
	.reg .b16 	%rs<9>;
	.reg .b32 	%r<118>;
	.reg .b64 	%rd<65>;
	.reg .b64 	%fd<307>;

	ld.param.u32 	%r58, [_Z16updatebelonging4iPdiiS_PiiPbS1__param_0];
	ld.param.u64 	%rd14, [_Z16updatebelonging4iPdiiS_PiiPbS1__param_1];
	ld.param.u32 	%r59, [_Z16updatebelonging4iPdiiS_PiiPbS1__param_2];
	ld.param.u32 	%r56, [_Z16updatebelonging4iPdiiS_PiiPbS1__param_3];
	ld.param.u64 	%rd17, [_Z16updatebelonging4iPdiiS_PiiPbS1__param_4];
	ld.param.u64 	%rd15, [_Z16updatebelonging4iPdiiS_PiiPbS1__param_5];
	ld.param.u32 	%r57, [_Z16updatebelonging4iPdiiS_PiiPbS1__param_6];
	ld.param.u64 	%rd18, [_Z16updatebelonging4iPdiiS_PiiPbS1__param_7];
	ld.param.u64 	%rd16, [_Z16updatebelonging4iPdiiS_PiiPbS1__param_8];
	cvta.to.global.u64 	%rd1, %rd17;
	cvta.to.global.u64 	%rd2, %rd18;
	mov.u32 	%r60, %ntid.x;
	mov.u32 	%r61, %ctaid.x;
	mov.u32 	%r62, %tid.x;
	mad.lo.s32 	%r63, %r60, %r61, %r62;
	add.s32 	%r1, %r63, %r58;
	setp.ge.s32 	%p1, %r1, %r59;
	@%p1 bra 	$L__BB0_45;
	cvta.to.global.u64 	%rd3, %rd14;
	mul.lo.s32 	%r2, %r56, %r1;
	setp.lt.s32 	%p2, %r57, 1;
	mov.b32 	%r117, 0;
	@%p2 bra 	$L__BB0_5;
	mov.b32 	%r95, 0;
$L__BB0_3:
	cvt.u64.u32 	%rd19, %r95;
	add.s64 	%rd20, %rd2, %rd19;
	ld.global.u8 	%rs1, [%rd20];
	setp.ne.s16 	%p3, %rs1, 0;
	mov.u32 	%r117, %r95;
	@%p3 bra 	$L__BB0_5;
	add.s32 	%r95, %r95, 1;
	setp.ne.s32 	%p4, %r95, %r57;
	mov.u32 	%r117, %r57;
	@%p4 bra 	$L__BB0_3;
$L__BB0_5:
	mul.wide.s32 	%rd21, %r2, 8;
	add.s64 	%rd4, %rd3, %rd21;
	setp.lt.s32 	%p5, %r56, 1;
	mov.f64 	%fd292, 0d0000000000000000;
	@%p5 bra 	$L__BB0_18;
	mul.lo.s32 	%r6, %r117, %r56;
	and.b32  	%r7, %r56, 15;
	setp.lt.u32 	%p6, %r56, 16;
	mov.f64 	%fd292, 0d0000000000000000;
	mov.b32 	%r97, 0;
	@%p6 bra 	$L__BB0_9;
	and.b32  	%r97, %r56, 2147483632;
	mov.f64 	%fd292, 0d0000000000000000;
	mov.b32 	%r114, 0;
$L__BB0_8:
	.pragma "nounroll";
	add.s32 	%r68, %r114, %r6;
	mul.wide.u32 	%rd22, %r68, 8;
	add.s64 	%rd23, %rd1, %rd22;
	ld.global.f64 	%fd40, [%rd23];
	mul.wide.u32 	%rd24, %r114, 8;
	add.s64 	%rd25, %rd4, %rd24;
	ld.global.f64 	%fd41, [%rd25];
	sub.f64 	%fd42, %fd40, %fd41;
	fma.rn.f64 	%fd43, %fd42, %fd42, %fd292;
	ld.global.f64 	%fd44, [%rd23+8];
	ld.global.f64 	%fd45, [%rd25+8];
	sub.f64 	%fd46, %fd44, %fd45;
	fma.rn.f64 	%fd47, %fd46, %fd46, %fd43;
	ld.global.f64 	%fd48, [%rd23+16];
	ld.global.f64 	%fd49, [%rd25+16];
	sub.f64 	%fd50, %fd48, %fd49;
	fma.rn.f64 	%fd51, %fd50, %fd50, %fd47;
	ld.global.f64 	%fd52, [%rd23+24];
	ld.global.f64 	%fd53, [%rd25+24];
	sub.f64 	%fd54, %fd52, %fd53;
	fma.rn.f64 	%fd55, %fd54, %fd54, %fd51;
	ld.global.f64 	%fd56, [%rd23+32];
	ld.global.f64 	%fd57, [%rd25+32];
	sub.f64 	%fd58, %fd56, %fd57;
	fma.rn.f64 	%fd59, %fd58, %fd58, %fd55;
	ld.global.f64 	%fd60, [%rd23+40];
	ld.global.f64 	%fd61, [%rd25+40];
	sub.f64 	%fd62, %fd60, %fd61;
	fma.rn.f64 	%fd63, %fd62, %fd62, %fd59;
	ld.global.f64 	%fd64, [%rd23+48];
	ld.global.f64 	%fd65, [%rd25+48];
	sub.f64 	%fd66, %fd64, %fd65;
	fma.rn.f64 	%fd67, %fd66, %fd66, %fd63;
	ld.global.f64 	%fd68, [%rd23+56];
	ld.global.f64 	%fd69, [%rd25+56];
	sub.f64 	%fd70, %fd68, %fd69;
	fma.rn.f64 	%fd71, %fd70, %fd70, %fd67;
	ld.global.f64 	%fd72, [%rd23+64];
	ld.global.f64 	%fd73, [%rd25+64];
	sub.f64 	%fd74, %fd72, %fd73;
	fma.rn.f64 	%fd75, %fd74, %fd74, %fd71;
	ld.global.f64 	%fd76, [%rd23+72];
	ld.global.f64 	%fd77, [%rd25+72];
	sub.f64 	%fd78, %fd76, %fd77;
	fma.rn.f64 	%fd79, %fd78, %fd78, %fd75;
	ld.global.f64 	%fd80, [%rd23+80];
	ld.global.f64 	%fd81, [%rd25+80];
	sub.f64 	%fd82, %fd80, %fd81;
	fma.rn.f64 	%fd83, %fd82, %fd82, %fd79;
	ld.global.f64 	%fd84, [%rd23+88];
	ld.global.f64 	%fd85, [%rd25+88];
	sub.f64 	%fd86, %fd84, %fd85;
	fma.rn.f64 	%fd87, %fd86, %fd86, %fd83;
	ld.global.f64 	%fd88, [%rd23+96];
	ld.global.f64 	%fd89, [%rd25+96];
	sub.f64 	%fd90, %fd88, %fd89;
	fma.rn.f64 	%fd91, %fd90, %fd90, %fd87;
	ld.global.f64 	%fd92, [%rd23+104];
	ld.global.f64 	%fd93, [%rd25+104];
	sub.f64 	%fd94, %fd92, %fd93;
	fma.rn.f64 	%fd95, %fd94, %fd94, %fd91;
	ld.global.f64 	%fd96, [%rd23+112];
	ld.global.f64 	%fd97, [%rd25+112];
	sub.f64 	%fd98, %fd96, %fd97;
	fma.rn.f64 	%fd99, %fd98, %fd98, %fd95;
	ld.global.f64 	%fd100, [%rd23+120];
	ld.global.f64 	%fd101, [%rd25+120];
	sub.f64 	%fd102, %fd100, %fd101;
	fma.rn.f64 	%fd292, %fd102, %fd102, %fd99;
	add.s32 	%r114, %r114, 16;
	setp.eq.s32 	%p7, %r114, %r97;
	@%p7 bra 	$L__BB0_9;
	bra.uni 	$L__BB0_8;
$L__BB0_9:
	setp.eq.s32 	%p8, %r7, 0;
	@%p8 bra 	$L__BB0_18;
	and.b32  	%r10, %r56, 7;
	setp.lt.u32 	%p9, %r7, 8;
	@%p9 bra 	$L__BB0_12;
	add.s32 	%r69, %r97, %r6;
	mul.wide.s32 	%rd26, %r69, 8;
	add.s64 	%rd27, %rd1, %rd26;
	ld.global.f64 	%fd104, [%rd27];
	mul.wide.u32 	%rd28, %r97, 8;
	add.s64 	%rd29, %rd4, %rd28;
	ld.global.f64 	%fd105, [%rd29];
	sub.f64 	%fd106, %fd104, %fd105;
	fma.rn.f64 	%fd107, %fd106, %fd106, %fd292;
	ld.global.f64 	%fd108, [%rd27+8];
	ld.global.f64 	%fd109, [%rd29+8];
	sub.f64 	%fd110, %fd108, %fd109;
	fma.rn.f64 	%fd111, %fd110, %fd110, %fd107;
	ld.global.f64 	%fd112, [%rd27+16];
	ld.global.f64 	%fd113, [%rd29+16];
	sub.f64 	%fd114, %fd112, %fd113;
	fma.rn.f64 	%fd115, %fd114, %fd114, %fd111;
	ld.global.f64 	%fd116, [%rd27+24];
	ld.global.f64 	%fd117, [%rd29+24];
	sub.f64 	%fd118, %fd116, %fd117;
	fma.rn.f64 	%fd119, %fd118, %fd118, %fd115;
	ld.global.f64 	%fd120, [%rd27+32];
	ld.global.f64 	%fd121, [%rd29+32];
	sub.f64 	%fd122, %fd120, %fd121;
	fma.rn.f64 	%fd123, %fd122, %fd122, %fd119;
	ld.global.f64 	%fd124, [%rd27+40];
	ld.global.f64 	%fd125, [%rd29+40];
	sub.f64 	%fd126, %fd124, %fd125;
	fma.rn.f64 	%fd127, %fd126, %fd126, %fd123;
	ld.global.f64 	%fd128, [%rd27+48];
	ld.global.f64 	%fd129, [%rd29+48];
	sub.f64 	%fd130, %fd128, %fd129;
	fma.rn.f64 	%fd131, %fd130, %fd130, %fd127;
	ld.global.f64 	%fd132, [%rd27+56];
	ld.global.f64 	%fd133, [%rd29+56];
	sub.f64 	%fd134, %fd132, %fd133;
	fma.rn.f64 	%fd292, %fd134, %fd134, %fd131;
	add.s32 	%r97, %r97, 8;
$L__BB0_12:
	setp.eq.s32 	%p10, %r10, 0;
	@%p10 bra 	$L__BB0_18;
	and.b32  	%r13, %r56, 3;
	setp.lt.u32 	%p11, %r10, 4;
	@%p11 bra 	$L__BB0_15;
	add.s32 	%r70, %r97, %r6;
	mul.wide.s32 	%rd30, %r70, 8;
	add.s64 	%rd31, %rd1, %rd30;
	ld.global.f64 	%fd136, [%rd31];
	mul.wide.u32 	%rd32, %r97, 8;
	add.s64 	%rd33, %rd4, %rd32;
	ld.global.f64 	%fd137, [%rd33];
	sub.f64 	%fd138, %fd136, %fd137;
	fma.rn.f64 	%fd139, %fd138, %fd138, %fd292;
	ld.global.f64 	%fd140, [%rd31+8];
	ld.global.f64 	%fd141, [%rd33+8];
	sub.f64 	%fd142, %fd140, %fd141;
	fma.rn.f64 	%fd143, %fd142, %fd142, %fd139;
	ld.global.f64 	%fd144, [%rd31+16];
	ld.global.f64 	%fd145, [%rd33+16];
	sub.f64 	%fd146, %fd144, %fd145;
	fma.rn.f64 	%fd147, %fd146, %fd146, %fd143;
	ld.global.f64 	%fd148, [%rd31+24];
	ld.global.f64 	%fd149, [%rd33+24];
	sub.f64 	%fd150, %fd148, %fd149;
	fma.rn.f64 	%fd292, %fd150, %fd150, %fd147;
	add.s32 	%r97, %r97, 4;
$L__BB0_15:
	setp.eq.s32 	%p12, %r13, 0;
	@%p12 bra 	$L__BB0_18;
	mov.b32 	%r101, 0;
$L__BB0_17:
	.pragma "nounroll";
	add.s32 	%r72, %r97, %r6;
	mul.wide.s32 	%rd34, %r72, 8;
	add.s64 	%rd35, %rd1, %rd34;
	ld.global.f64 	%fd151, [%rd35];
	mul.wide.u32 	%rd36, %r97, 8;
	add.s64 	%rd37, %rd4, %rd36;
	ld.global.f64 	%fd152, [%rd37];
	sub.f64 	%fd153, %fd151, %fd152;
	fma.rn.f64 	%fd292, %fd153, %fd153, %fd292;
	add.s32 	%r97, %r97, 1;
	add.s32 	%r101, %r101, 1;
	setp.ne.s32 	%p13, %r101, %r13;
	@%p13 bra 	$L__BB0_17;
$L__BB0_18:
	add.s32 	%r115, %r117, 1;
	setp.ge.s32 	%p14, %r115, %r57;
	@%p14 bra 	$L__BB0_42;
	setp.lt.s32 	%p15, %r56, 1;
	@%p15 bra 	$L__BB0_37;
	and.b32  	%r21, %r56, 15;
	add.s32 	%r22, %r21, -1;
	and.b32  	%r23, %r56, 7;
	add.s32 	%r24, %r23, -1;
	and.b32  	%r25, %r56, 2147483632;
	and.b32  	%r26, %r56, 3;
	neg.s32 	%r27, %r25;
	mul.wide.s32 	%rd42, %r2, 8;
	add.s64 	%rd43, %rd42, %rd3;
	add.s64 	%rd5, %rd43, 64;
$L__BB0_21:
	cvt.u64.u32 	%rd44, %r115;
	add.s64 	%rd45, %rd2, %rd44;
	ld.global.u8 	%rs7, [%rd45];
	setp.eq.s16 	%p30, %rs7, 0;
	@%p30 bra 	$L__BB0_22;
	bra.uni 	$L__BB0_23;
$L__BB0_22:
	add.s32 	%r115, %r115, 1;
	setp.eq.s32 	%p41, %r115, %r57;
	@%p41 bra 	$L__BB0_42;
	bra.uni 	$L__BB0_21;
$L__BB0_23:
	setp.lt.u32 	%p31, %r56, 16;
	mul.lo.s32 	%r34, %r115, %r56;
	mov.f64 	%fd302, 0d0000000000000000;
	mov.b32 	%r107, 0;
	@%p31 bra 	$L__BB0_26;
	mul.wide.u32 	%rd46, %r34, 8;
	add.s64 	%rd47, %rd1, %rd46;
	add.s64 	%rd64, %rd47, 64;
	mov.f64 	%fd302, 0d0000000000000000;
	mov.u64 	%rd63, %rd5;
	mov.u32 	%r104, %r27;
$L__BB0_25:
	.pragma "nounroll";
	ld.global.f64 	%fd165, [%rd64+-64];
	ld.global.f64 	%fd166, [%rd63+-64];
	sub.f64 	%fd167, %fd165, %fd166;
	fma.rn.f64 	%fd168, %fd167, %fd167, %fd302;
	ld.global.f64 	%fd169, [%rd64+-56];
	ld.global.f64 	%fd170, [%rd63+-56];
	sub.f64 	%fd171, %fd169, %fd170;
	fma.rn.f64 	%fd172, %fd171, %fd171, %fd168;
	ld.global.f64 	%fd173, [%rd64+-48];
	ld.global.f64 	%fd174, [%rd63+-48];
	sub.f64 	%fd175, %fd173, %fd174;
	fma.rn.f64 	%fd176, %fd175, %fd175, %fd172;
	ld.global.f64 	%fd177, [%rd64+-40];
	ld.global.f64 	%fd178, [%rd63+-40];
	sub.f64 	%fd179, %fd177, %fd178;
	fma.rn.f64 	%fd180, %fd179, %fd179, %fd176;
	ld.global.f64 	%fd181, [%rd64+-32];
	ld.global.f64 	%fd182, [%rd63+-32];
	sub.f64 	%fd183, %fd181, %fd182;
	fma.rn.f64 	%fd184, %fd183, %fd183, %fd180;
	ld.global.f64 	%fd185, [%rd64+-24];
	ld.global.f64 	%fd186, [%rd63+-24];
	sub.f64 	%fd187, %fd185, %fd186;
	fma.rn.f64 	%fd188, %fd187, %fd187, %fd184;
	ld.global.f64 	%fd189, [%rd64+-16];
	ld.global.f64 	%fd190, [%rd63+-16];
	sub.f64 	%fd191, %fd189, %fd190;
	fma.rn.f64 	%fd192, %fd191, %fd191, %fd188;
	ld.global.f64 	%fd193, [%rd64+-8];
	ld.global.f64 	%fd194, [%rd63+-8];
	sub.f64 	%fd195, %fd193, %fd194;
	fma.rn.f64 	%fd196, %fd195, %fd195, %fd192;
	ld.global.f64 	%fd197, [%rd64];
	ld.global.f64 	%fd198, [%rd63];
	sub.f64 	%fd199, %fd197, %fd198;
	fma.rn.f64 	%fd200, %fd199, %fd199, %fd196;
	ld.global.f64 	%fd201, [%rd64+8];
	ld.global.f64 	%fd202, [%rd63+8];
	sub.f64 	%fd203, %fd201, %fd202;
	fma.rn.f64 	%fd204, %fd203, %fd203, %fd200;
	ld.global.f64 	%fd205, [%rd64+16];
	ld.global.f64 	%fd206, [%rd63+16];
	sub.f64 	%fd207, %fd205, %fd206;
	fma.rn.f64 	%fd208, %fd207, %fd207, %fd204;
	ld.global.f64 	%fd209, [%rd64+24];
	ld.global.f64 	%fd210, [%rd63+24];
	sub.f64 	%fd211, %fd209, %fd210;
	fma.rn.f64 	%fd212, %fd211, %fd211, %fd208;
	ld.global.f64 	%fd213, [%rd64+32];
	ld.global.f64 	%fd214, [%rd63+32];
	sub.f64 	%fd215, %fd213, %fd214;
	fma.rn.f64 	%fd216, %fd215, %fd215, %fd212;
	ld.global.f64 	%fd217, [%rd64+40];
	ld.global.f64 	%fd218, [%rd63+40];
	sub.f64 	%fd219, %fd217, %fd218;
	fma.rn.f64 	%fd220, %fd219, %fd219, %fd216;
	ld.global.f64 	%fd221, [%rd64+48];
	ld.global.f64 	%fd222, [%rd63+48];
	sub.f64 	%fd223, %fd221, %fd222;
	fma.rn.f64 	%fd224, %fd223, %fd223, %fd220;
	ld.global.f64 	%fd225, [%rd64+56];
	ld.global.f64 	%fd226, [%rd63+56];
	sub.f64 	%fd227, %fd225, %fd226;
	fma.rn.f64 	%fd302, %fd227, %fd227, %fd224;
	add.s32 	%r104, %r104, 16;
	add.s64 	%rd64, %rd64, 128;
	add.s64 	%rd63, %rd63, 128;
	setp.eq.s32 	%p32, %r104, 0;
	mov.u32 	%r107, %r25;
	@%p32 bra 	$L__BB0_26;
	bra.uni 	$L__BB0_25;
$L__BB0_26:
	setp.eq.s32 	%p33, %r21, 0;
	@%p33 bra 	$L__BB0_36;
	setp.lt.u32 	%p34, %r22, 7;
	@%p34 bra 	$L__BB0_29;
	add.s32 	%r91, %r107, %r34;
	mul.wide.s32 	%rd48, %r91, 8;
	add.s64 	%rd49, %rd1, %rd48;
	ld.global.f64 	%fd229, [%rd49];
	mul.wide.u32 	%rd50, %r107, 8;
	add.s64 	%rd51, %rd4, %rd50;
	ld.global.f64 	%fd230, [%rd51];
	sub.f64 	%fd231, %fd229, %fd230;
	fma.rn.f64 	%fd232, %fd231, %fd231, %fd302;
	ld.global.f64 	%fd233, [%rd49+8];
	ld.global.f64 	%fd234, [%rd51+8];
	sub.f64 	%fd235, %fd233, %fd234;
	fma.rn.f64 	%fd236, %fd235, %fd235, %fd232;
	ld.global.f64 	%fd237, [%rd49+16];
	ld.global.f64 	%fd238, [%rd51+16];
	sub.f64 	%fd239, %fd237, %fd238;
	fma.rn.f64 	%fd240, %fd239, %fd239, %fd236;
	ld.global.f64 	%fd241, [%rd49+24];
	ld.global.f64 	%fd242, [%rd51+24];
	sub.f64 	%fd243, %fd241, %fd242;
	fma.rn.f64 	%fd244, %fd243, %fd243, %fd240;
	ld.global.f64 	%fd245, [%rd49+32];
	ld.global.f64 	%fd246, [%rd51+32];
	sub.f64 	%fd247, %fd245, %fd246;
	fma.rn.f64 	%fd248, %fd247, %fd247, %fd244;
	ld.global.f64 	%fd249, [%rd49+40];
	ld.global.f64 	%fd250, [%rd51+40];
	sub.f64 	%fd251, %fd249, %fd250;
	fma.rn.f64 	%fd252, %fd251, %fd251, %fd248;
	ld.global.f64 	%fd253, [%rd49+48];
	ld.global.f64 	%fd254, [%rd51+48];
	sub.f64 	%fd255, %fd253, %fd254;
	fma.rn.f64 	%fd256, %fd255, %fd255, %fd252;
	ld.global.f64 	%fd257, [%rd49+56];
	ld.global.f64 	%fd258, [%rd51+56];
	sub.f64 	%fd259, %fd257, %fd258;
	fma.rn.f64 	%fd302, %fd259, %fd259, %fd256;
	add.s32 	%r107, %r107, 8;
$L__BB0_29:
	setp.eq.s32 	%p35, %r23, 0;
	@%p35 bra 	$L__BB0_36;
	setp.lt.u32 	%p36, %r24, 3;
	@%p36 bra 	$L__BB0_32;
	add.s32 	%r92, %r107, %r34;
	mul.wide.s32 	%rd52, %r92, 8;
	add.s64 	%rd53, %rd1, %rd52;
	ld.global.f64 	%fd261, [%rd53];
	mul.wide.u32 	%rd54, %r107, 8;
	add.s64 	%rd55, %rd4, %rd54;
	ld.global.f64 	%fd262, [%rd55];
	sub.f64 	%fd263, %fd261, %fd262;
	fma.rn.f64 	%fd264, %fd263, %fd263, %fd302;
	ld.global.f64 	%fd265, [%rd53+8];
	ld.global.f64 	%fd266, [%rd55+8];
	sub.f64 	%fd267, %fd265, %fd266;
	fma.rn.f64 	%fd268, %fd267, %fd267, %fd264;
	ld.global.f64 	%fd269, [%rd53+16];
	ld.global.f64 	%fd270, [%rd55+16];
	sub.f64 	%fd271, %fd269, %fd270;
	fma.rn.f64 	%fd272, %fd271, %fd271, %fd268;
	ld.global.f64 	%fd273, [%rd53+24];
	ld.global.f64 	%fd274, [%rd55+24];
	sub.f64 	%fd275, %fd273, %fd274;
	fma.rn.f64 	%fd302, %fd275, %fd275, %fd272;
	add.s32 	%r107, %r107, 4;
$L__BB0_32:
	setp.eq.s32 	%p37, %r26, 0;
	@%p37 bra 	$L__BB0_36;
	setp.eq.s32 	%p38, %r26, 1;
	add.s32 	%r93, %r107, %r34;
	mul.wide.s32 	%rd56, %r93, 8;
	add.s64 	%rd11, %rd1, %rd56;
	ld.global.f64 	%fd276, [%rd11];
	mul.wide.u32 	%rd57, %r107, 8;
	add.s64 	%rd12, %rd4, %rd57;
	ld.global.f64 	%fd277, [%rd12];
	sub.f64 	%fd278, %fd276, %fd277;
	fma.rn.f64 	%fd302, %fd278, %fd278, %fd302;
	@%p38 bra 	$L__BB0_36;
	setp.eq.s32 	%p39, %r26, 2;
	ld.global.f64 	%fd279, [%rd11+8];
	ld.global.f64 	%fd280, [%rd12+8];
	sub.f64 	%fd281, %fd279, %fd280;
	fma.rn.f64 	%fd302, %fd281, %fd281, %fd302;
	@%p39 bra 	$L__BB0_36;
	ld.global.f64 	%fd282, [%rd11+16];
	ld.global.f64 	%fd283, [%rd12+16];
	sub.f64 	%fd284, %fd282, %fd283;
	fma.rn.f64 	%fd302, %fd284, %fd284, %fd302;
$L__BB0_36:
	setp.lt.f64 	%p40, %fd302, %fd292;
	selp.b32 	%r117, %r115, %r117, %p40;
	selp.f64 	%fd292, %fd302, %fd292, %p40;
	bra.uni 	$L__BB0_22;
$L__BB0_37:
	not.b32 	%r74, %r117;
	add.s32 	%r75, %r57, %r74;
	and.b32  	%r41, %r75, 3;
	setp.eq.s32 	%p16, %r41, 0;
	mov.u32 	%r112, %r117;
	@%p16 bra 	$L__BB0_40;
	mov.u32 	%r109, %r115;
	mov.u32 	%r112, %r117;
$L__BB0_39:
	.pragma "nounroll";
	cvt.u64.u32 	%rd38, %r109;
	add.s64 	%rd39, %rd2, %rd38;
	ld.global.u8 	%rs2, [%rd39];
	setp.eq.s16 	%p17, %rs2, 0;
	setp.gt.f64 	%p18, %fd292, 0d0000000000000000;
	selp.b32 	%r76, %r109, %r112, %p18;
	selp.f64 	%fd154, 0d0000000000000000, %fd292, %p18;
	selp.b32 	%r112, %r112, %r76, %p17;
	selp.f64 	%fd292, %fd292, %fd154, %p17;
	add.s32 	%r115, %r109, 1;
	sub.s32 	%r77, %r109, %r117;
	setp.ne.s32 	%p19, %r77, %r41;
	mov.u32 	%r109, %r115;
	@%p19 bra 	$L__BB0_39;
$L__BB0_40:
	sub.s32 	%r78, %r57, %r117;
	add.s32 	%r79, %r78, -2;
	setp.lt.u32 	%p20, %r79, 3;
	mov.u32 	%r117, %r112;
	@%p20 bra 	$L__BB0_42;
$L__BB0_41:
	cvt.u64.u32 	%rd40, %r115;
	add.s64 	%rd41, %rd2, %rd40;
	ld.global.u8 	%rs3, [%rd41];
	setp.eq.s16 	%p21, %rs3, 0;
	setp.gt.f64 	%p22, %fd292, 0d0000000000000000;
	selp.b32 	%r80, %r115, %r117, %p22;
	selp.f64 	%fd155, 0d0000000000000000, %fd292, %p22;
	selp.b32 	%r81, %r117, %r80, %p21;
	selp.f64 	%fd156, %fd292, %fd155, %p21;
	add.s32 	%r82, %r115, 1;
	ld.global.u8 	%rs4, [%rd41+1];
	setp.eq.s16 	%p23, %rs4, 0;
	setp.gt.f64 	%p24, %fd156, 0d0000000000000000;
	selp.b32 	%r83, %r82, %r81, %p24;
	selp.f64 	%fd157, 0d0000000000000000, %fd156, %p24;
	selp.b32 	%r84, %r81, %r83, %p23;
	selp.f64 	%fd158, %fd156, %fd157, %p23;
	add.s32 	%r85, %r115, 2;
	ld.global.u8 	%rs5, [%rd41+2];
	setp.eq.s16 	%p25, %rs5, 0;
	setp.gt.f64 	%p26, %fd158, 0d0000000000000000;
	selp.b32 	%r86, %r85, %r84, %p26;
	selp.f64 	%fd159, 0d0000000000000000, %fd158, %p26;
	selp.b32 	%r87, %r84, %r86, %p25;
	selp.f64 	%fd160, %fd158, %fd159, %p25;
	add.s32 	%r88, %r115, 3;
	ld.global.u8 	%rs6, [%rd41+3];
	setp.eq.s16 	%p27, %rs6, 0;
	setp.gt.f64 	%p28, %fd160, 0d0000000000000000;
	selp.b32 	%r89, %r88, %r87, %p28;
	selp.f64 	%fd161, 0d0000000000000000, %fd160, %p28;
	selp.b32 	%r117, %r87, %r89, %p27;
	selp.f64 	%fd292, %fd160, %fd161, %p27;
	add.s32 	%r115, %r115, 4;
	setp.ne.s32 	%p29, %r115, %r57;
	@%p29 bra 	$L__BB0_41;
$L__BB0_42:
	cvta.to.global.u64 	%rd58, %rd15;
	mul.wide.s32 	%rd59, %r1, 4;
	add.s64 	%rd13, %rd58, %rd59;
	ld.global.u32 	%r94, [%rd13];
	setp.eq.s32 	%p42, %r117, %r94;
	@%p42 bra 	$L__BB0_44;
	cvt.s64.s32 	%rd60, %r1;
	cvta.to.global.u64 	%rd61, %rd16;
	add.s64 	%rd62, %rd61, %rd60;
	mov.b16 	%rs8, 1;
	st.global.u8 	[%rd62], %rs8;
$L__BB0_44:
	st.global.u32 	[%rd13], %r117;
$L__BB0_45:
	ret;

}
	// .globl	_Z17updateCorrespondsPiiiS_PbS_S_S_S0_S0_
.visible .entry _Z17updateCorrespondsPiiiS_PbS_S_S_S0_S0_(
	.param .u64 .ptr .align 1 _Z17updateCorrespondsPiiiS_PbS_S_S_S0_S0__param_0,
	.param .u32 _Z17updateCorrespondsPiiiS_PbS_S_S_S0_S0__param_1,
	.param .u32 _Z17updateCorrespondsPiiiS_PbS_S_S_S0_S0__param_2,
	.param .u64 .ptr .align 1 _Z17updateCorrespondsPiiiS_PbS_S_S_S0_S0__param_3,
	.param .u64 .ptr .align 1 _Z17updateCorrespondsPiiiS_PbS_S_S_S0_S0__param_4,
	.param .u64 .ptr .align 1 _Z17updateCorrespondsPiiiS_PbS_S_S_S0_S0__param_5,
	.param .u64 .ptr .align 1 _Z17updateCorrespondsPiiiS_PbS_S_S_S0_S0__param_6,
	.param .u64 .ptr .align 1 _Z17updateCorrespondsPiiiS_PbS_S_S_S0_S0__param_7,
	.param .u64 .ptr .align 1 _Z17updateCorrespondsPiiiS_PbS_S_S_S0_S0__param_8,
	.param .u64 .ptr .align 1 _Z17updateCorrespondsPiiiS_PbS_S_S_S0_S0__param_9
)
{
	.reg .pred 	%p<71>;
	.reg .b16 	%rs<46>;
	.reg .b32 	%r<312>;
	.reg .b64 	%rd<199>;

	ld.param.u64 	%rd45, [_Z17updateCorrespondsPiiiS_PbS_S_S_S0_S0__param_0];
	ld.param.u32 	%r71, [_Z17updateCorrespondsPiiiS_PbS_S_S_S0_S0__param_2];
	ld.param.u64 	%rd46, [_Z17updateCorrespondsPiiiS_PbS_S_S_S0_S0__param_3];
	ld.param.u64 	%rd47, [_Z17updateCorrespondsPiiiS_PbS_S_S_S0_S0__param_4];
	ld.param.u64 	%rd48, [_Z17updateCorrespondsPiiiS_PbS_S_S_S0_S0__param_5];
	ld.param.u64 	%rd49, [_Z17updateCorrespondsPiiiS_PbS_S_S_S0_S0__param_6];
	ld.param.u64 	%rd50, [_Z17updateCorrespondsPiiiS_PbS_S_S_S0_S0__param_7];
	ld.param.u64 	%rd51, [_Z17updateCorrespondsPiiiS_PbS_S_S_S0_S0__param_8];
	ld.param.u64 	%rd52, [_Z17updateCorrespondsPiiiS_PbS_S_S_S0_S0__param_9];
	cvta.to.global.u64 	%rd1, %rd52;
	cvta.to.global.u64 	%rd2, %rd47;
	cvta.to.global.u64 	%rd3, %rd51;
	cvta.to.global.u64 	%rd4, %rd49;
	cvta.to.global.u64 	%rd5, %rd46;
	cvta.to.global.u64 	%rd6, %rd50;
	cvta.to.global.u64 	%rd7, %rd45;
	cvta.to.global.u64 	%rd8, %rd48;
	setp.lt.s32 	%p1, %r71, 1;
	@%p1 bra 	$L__BB1_12;
	and.b32  	%r1, %r71, 7;
	setp.lt.u32 	%p2, %r71, 8;
	mov.b32 	%r287, 0;
	@%p2 bra 	$L__BB1_4;
	and.b32  	%r287, %r71, 2147483640;
	neg.s32 	%r290, %r287;
	add.s64 	%rd192, %rd4, 16;
	add.s64 	%rd191, %rd6, 16;
$L__BB1_3:
	.pragma "nounroll";
	mov.b32 	%r73, 0;
	st.global.u32 	[%rd192+-16], %r73;
	st.global.u32 	[%rd191+-16], %r73;
	st.global.u32 	[%rd192+-12], %r73;
	st.global.u32 	[%rd191+-12], %r73;
	st.global.u32 	[%rd192+-8], %r73;
	st.global.u32 	[%rd191+-8], %r73;
	st.global.u32 	[%rd192+-4], %r73;
	st.global.u32 	[%rd191+-4], %r73;
	st.global.u32 	[%rd192], %r73;
	st.global.u32 	[%rd191], %r73;
	st.global.u32 	[%rd192+4], %r73;
	st.global.u32 	[%rd191+4], %r73;
	st.global.u32 	[%rd192+8], %r73;
	st.global.u32 	[%rd191+8], %r73;
	st.global.u32 	[%rd192+12], %r73;
	st.global.u32 	[%rd191+12], %r73;
	add.s32 	%r290, %r290, 8;
	add.s64 	%rd192, %rd192, 32;
	add.s64 	%rd191, %rd191, 32;
	setp.eq.s32 	%p3, %r290, 0;
	@%p3 bra 	$L__BB1_4;
	bra.uni 	$L__BB1_3;
$L__BB1_4:
	setp.eq.s32 	%p4, %r1, 0;
	@%p4 bra 	$L__BB1_12;
	and.b32  	%r5, %r71, 3;
	setp.lt.u32 	%p5, %r1, 4;
	@%p5 bra 	$L__BB1_7;
	mul.wide.u32 	%rd53, %r287, 4;
	add.s64 	%rd54, %rd4, %rd53;
	mov.b32 	%r74, 0;
	st.global.u32 	[%rd54], %r74;
	add.s64 	%rd55, %rd6, %rd53;
	st.global.u32 	[%rd55], %r74;
	st.global.u32 	[%rd54+4], %r74;
	st.global.u32 	[%rd55+4], %r74;
	st.global.u32 	[%rd54+8], %r74;
	st.global.u32 	[%rd55+8], %r74;
	st.global.u32 	[%rd54+12], %r74;
	st.global.u32 	[%rd55+12], %r74;
	add.s32 	%r287, %r287, 4;
$L__BB1_7:
	setp.eq.s32 	%p6, %r5, 0;
	@%p6 bra 	$L__BB1_12;
	setp.eq.s32 	%p7, %r5, 1;
	@%p7 bra 	$L__BB1_10;
	mul.wide.u32 	%rd56, %r287, 4;
	add.s64 	%rd57, %rd4, %rd56;
	mov.b32 	%r75, 0;
	st.global.u32 	[%rd57], %r75;
	add.s64 	%rd58, %rd6, %rd56;
	st.global.u32 	[%rd58], %r75;
	st.global.u32 	[%rd57+4], %r75;
	st.global.u32 	[%rd58+4], %r75;
	add.s32 	%r287, %r287, 2;
$L__BB1_10:
	and.b32  	%r76, %r71, 1;
	setp.eq.b32 	%p8, %r76, 1;
	not.pred 	%p9, %p8;
	@%p9 bra 	$L__BB1_12;
	mul.wide.u32 	%rd59, %r287, 4;
	add.s64 	%rd60, %rd4, %rd59;
	mov.b32 	%r77, 0;
	st.global.u32 	[%rd60], %r77;
	add.s64 	%rd61, %rd6, %rd59;
	st.global.u32 	[%rd61], %r77;
$L__BB1_12:
	ld.param.u32 	%r277, [_Z17updateCorrespondsPiiiS_PbS_S_S_S0_S0__param_1];
	setp.lt.s32 	%p10, %r277, 1;
	@%p10 bra 	$L__BB1_53;
	ld.param.u32 	%r278, [_Z17updateCorrespondsPiiiS_PbS_S_S_S0_S0__param_1];
	and.b32  	%r10, %r278, 7;
	setp.lt.u32 	%p11, %r278, 8;
	mov.b32 	%r292, 0;
	@%p11 bra 	$L__BB1_32;
	ld.param.u32 	%r279, [_Z17updateCorrespondsPiiiS_PbS_S_S_S0_S0__param_1];
	and.b32  	%r292, %r279, 2147483640;
	neg.s32 	%r291, %r292;
	add.s64 	%rd194, %rd7, 16;
	add.s64 	%rd193, %rd2, 3;
$L__BB1_15:
	.pragma "nounroll";
	ld.global.u32 	%r79, [%rd194+-16];
	mul.wide.s32 	%rd62, %r79, 4;
	add.s64 	%rd63, %rd4, %rd62;
	ld.global.u32 	%r80, [%rd63];
	add.s32 	%r81, %r80, 1;
	st.global.u32 	[%rd63], %r81;
	ld.global.u8 	%rs1, [%rd193+-3];
	setp.eq.s16 	%p12, %rs1, 0;
	@%p12 bra 	$L__BB1_17;
	mov.b16 	%rs2, 0;
	st.global.u8 	[%rd1], %rs2;
	st.global.u8 	[%rd193+-3], %rs2;
$L__BB1_17:
	ld.global.u32 	%r82, [%rd194+-12];
	mul.wide.s32 	%rd64, %r82, 4;
	add.s64 	%rd65, %rd4, %rd64;
	ld.global.u32 	%r83, [%rd65];
	add.s32 	%r84, %r83, 1;
	st.global.u32 	[%rd65], %r84;
	ld.global.u8 	%rs3, [%rd193+-2];
	setp.eq.s16 	%p13, %rs3, 0;
	@%p13 bra 	$L__BB1_19;
	mov.b16 	%rs4, 0;
	st.global.u8 	[%rd1], %rs4;
	st.global.u8 	[%rd193+-2], %rs4;
$L__BB1_19:
	ld.global.u32 	%r85, [%rd194+-8];
	mul.wide.s32 	%rd66, %r85, 4;
	add.s64 	%rd67, %rd4, %rd66;
	ld.global.u32 	%r86, [%rd67];
	add.s32 	%r87, %r86, 1;
	st.global.u32 	[%rd67], %r87;
	ld.global.u8 	%rs5, [%rd193+-1];
	setp.eq.s16 	%p14, %rs5, 0;
	@%p14 bra 	$L__BB1_21;
	mov.b16 	%rs6, 0;
	st.global.u8 	[%rd1], %rs6;
	st.global.u8 	[%rd193+-1], %rs6;
$L__BB1_21:
	ld.global.u32 	%r88, [%rd194+-4];
	mul.wide.s32 	%rd68, %r88, 4;
	add.s64 	%rd69, %rd4, %rd68;
	ld.global.u32 	%r89, [%rd69];
	add.s32 	%r90, %r89, 1;
	st.global.u32 	[%rd69], %r90;
	ld.global.u8 	%rs7, [%rd193];
	setp.eq.s16 	%p15, %rs7, 0;
	@%p15 bra 	$L__BB1_23;
	mov.b16 	%rs8, 0;
	st.global.u8 	[%rd1], %rs8;
	st.global.u8 	[%rd193], %rs8;
$L__BB1_23:
	ld.global.u32 	%r91, [%rd194];
	mul.wide.s32 	%rd70, %r91, 4;
	add.s64 	%rd71, %rd4, %rd70;
	ld.global.u32 	%r92, [%rd71];
	add.s32 	%r93, %r92, 1;
	st.global.u32 	[%rd71], %r93;
	ld.global.u8 	%rs9, [%rd193+1];
	setp.eq.s16 	%p16, %rs9, 0;
	@%p16 bra 	$L__BB1_25;
	mov.b16 	%rs10, 0;
	st.global.u8 	[%rd1], %rs10;
	st.global.u8 	[%rd193+1], %rs10;
$L__BB1_25:
	ld.global.u32 	%r94, [%rd194+4];
	mul.wide.s32 	%rd72, %r94, 4;
	add.s64 	%rd73, %rd4, %rd72;
	ld.global.u32 	%r95, [%rd73];
	add.s32 	%r96, %r95, 1;
	st.global.u32 	[%rd73], %r96;
	ld.global.u8 	%rs11, [%rd193+2];
	setp.eq.s16 	%p17, %rs11, 0;
	@%p17 bra 	$L__BB1_27;
	mov.b16 	%rs12, 0;
	st.global.u8 	[%rd1], %rs12;
	st.global.u8 	[%rd193+2], %rs12;
$L__BB1_27:
	ld.global.u32 	%r97, [%rd194+8];
	mul.wide.s32 	%rd74, %r97, 4;
	add.s64 	%rd75, %rd4, %rd74;
	ld.global.u32 	%r98, [%rd75];
	add.s32 	%r99, %r98, 1;
	st.global.u32 	[%rd75], %r99;
	ld.global.u8 	%rs13, [%rd193+3];
	setp.eq.s16 	%p18, %rs13, 0;
	@%p18 bra 	$L__BB1_29;
	mov.b16 	%rs14, 0;
	st.global.u8 	[%rd1], %rs14;
	st.global.u8 	[%rd193+3], %rs14;
$L__BB1_29:
	ld.global.u32 	%r100, [%rd194+12];
	mul.wide.s32 	%rd76, %r100, 4;
	add.s64 	%rd77, %rd4, %rd76;
	ld.global.u32 	%r101, [%rd77];
	add.s32 	%r102, %r101, 1;
	st.global.u32 	[%rd77], %r102;
	ld.global.u8 	%rs15, [%rd193+4];
	setp.eq.s16 	%p19, %rs15, 0;
	@%p19 bra 	$L__BB1_31;
	mov.b16 	%rs16, 0;
	st.global.u8 	[%rd1], %rs16;
	st.global.u8 	[%rd193+4], %rs16;
$L__BB1_31:
	add.s32 	%r291, %r291, 8;
	add.s64 	%rd194, %rd194, 32;
	add.s64 	%rd193, %rd193, 8;
	setp.ne.s32 	%p20, %r291, 0;
	@%p20 bra 	$L__BB1_15;
$L__BB1_32:
	setp.eq.s32 	%p21, %r10, 0;
	@%p21 bra 	$L__BB1_53;
	ld.param.u32 	%r280, [_Z17updateCorrespondsPiiiS_PbS_S_S_S0_S0__param_1];
	and.b32  	%r18, %r280, 3;
	setp.lt.u32 	%p22, %r10, 4;
	@%p22 bra 	$L__BB1_43;
	cvt.u64.u32 	%rd78, %r292;
	mul.wide.u32 	%rd79, %r292, 4;
	add.s64 	%rd21, %rd7, %rd79;
	ld.global.u32 	%r103, [%rd21];
	mul.wide.s32 	%rd80, %r103, 4;
	add.s64 	%rd81, %rd4, %rd80;
	ld.global.u32 	%r104, [%rd81];
	add.s32 	%r105, %r104, 1;
	st.global.u32 	[%rd81], %r105;
	add.s64 	%rd22, %rd2, %rd78;
	ld.global.u8 	%rs17, [%rd22];
	setp.eq.s16 	%p23, %rs17, 0;
	@%p23 bra 	$L__BB1_36;
	mov.b16 	%rs18, 0;
	st.global.u8 	[%rd1], %rs18;
	st.global.u8 	[%rd22], %rs18;
$L__BB1_36:
	ld.global.u32 	%r106, [%rd21+4];
	mul.wide.s32 	%rd82, %r106, 4;
	add.s64 	%rd83, %rd4, %rd82;
	ld.global.u32 	%r107, [%rd83];
	add.s32 	%r108, %r107, 1;
	st.global.u32 	[%rd83], %r108;
	ld.global.u8 	%rs19, [%rd22+1];
	setp.eq.s16 	%p24, %rs19, 0;
	@%p24 bra 	$L__BB1_38;
	mov.b16 	%rs20, 0;
	st.global.u8 	[%rd1], %rs20;
	st.global.u8 	[%rd22+1], %rs20;
$L__BB1_38:
	ld.global.u32 	%r109, [%rd21+8];
	mul.wide.s32 	%rd84, %r109, 4;
	add.s64 	%rd85, %rd4, %rd84;
	ld.global.u32 	%r110, [%rd85];
	add.s32 	%r111, %r110, 1;
	st.global.u32 	[%rd85], %r111;
	ld.global.u8 	%rs21, [%rd22+2];
	setp.eq.s16 	%p25, %rs21, 0;
	@%p25 bra 	$L__BB1_40;
	mov.b16 	%rs22, 0;
	st.global.u8 	[%rd1], %rs22;
	st.global.u8 	[%rd22+2], %rs22;
$L__BB1_40:
	ld.global.u32 	%r112, [%rd21+12];
	mul.wide.s32 	%rd86, %r112, 4;
	add.s64 	%rd87, %rd4, %rd86;
	ld.global.u32 	%r113, [%rd87];
	add.s32 	%r114, %r113, 1;
	st.global.u32 	[%rd87], %r114;
	ld.global.u8 	%rs23, [%rd22+3];
	setp.eq.s16 	%p26, %rs23, 0;
	@%p26 bra 	$L__BB1_42;
	mov.b16 	%rs24, 0;
	st.global.u8 	[%rd1], %rs24;
	st.global.u8 	[%rd22+3], %rs24;
$L__BB1_42:
	add.s32 	%r292, %r292, 4;
$L__BB1_43:
	setp.eq.s32 	%p27, %r18, 0;
	@%p27 bra 	$L__BB1_53;
	setp.eq.s32 	%p28, %r18, 1;
	@%p28 bra 	$L__BB1_50;
	cvt.u64.u32 	%rd88, %r292;
	mul.wide.u32 	%rd89, %r292, 4;
	add.s64 	%rd23, %rd7, %rd89;
	ld.global.u32 	%r115, [%rd23];
	mul.wide.s32 	%rd90, %r115, 4;
	add.s64 	%rd91, %rd4, %rd90;
	ld.global.u32 	%r116, [%rd91];
	add.s32 	%r117, %r116, 1;
	st.global.u32 	[%rd91], %r117;
	add.s64 	%rd24, %rd2, %rd88;
	ld.global.u8 	%rs25, [%rd24];
	setp.eq.s16 	%p29, %rs25, 0;
	@%p29 bra 	$L__BB1_47;
	mov.b16 	%rs26, 0;
	st.global.u8 	[%rd1], %rs26;
	st.global.u8 	[%rd24], %rs26;
$L__BB1_47:
	ld.global.u32 	%r118, [%rd23+4];
	mul.wide.s32 	%rd92, %r118, 4;
	add.s64 	%rd93, %rd4, %rd92;
	ld.global.u32 	%r119, [%rd93];
	add.s32 	%r120, %r119, 1;
	st.global.u32 	[%rd93], %r120;
	ld.global.u8 	%rs27, [%rd24+1];
	setp.eq.s16 	%p30, %rs27, 0;
	@%p30 bra 	$L__BB1_49;
	mov.b16 	%rs28, 0;
	st.global.u8 	[%rd1], %rs28;
	st.global.u8 	[%rd24+1], %rs28;
$L__BB1_49:
	add.s32 	%r292, %r292, 2;
$L__BB1_50:
	ld.param.u32 	%r281, [_Z17updateCorrespondsPiiiS_PbS_S_S_S0_S0__param_1];
	and.b32  	%r121, %r281, 1;
	setp.eq.b32 	%p31, %r121, 1;
	not.pred 	%p32, %p31;
	@%p32 bra 	$L__BB1_53;
	cvt.u64.u32 	%rd94, %r292;
	mul.wide.u32 	%rd95, %r292, 4;
	add.s64 	%rd96, %rd7, %rd95;
	ld.global.u32 	%r122, [%rd96];
	mul.wide.s32 	%rd97, %r122, 4;
	add.s64 	%rd98, %rd4, %rd97;
	ld.global.u32 	%r123, [%rd98];
	add.s32 	%r124, %r123, 1;
	st.global.u32 	[%rd98], %r124;
	add.s64 	%rd25, %rd2, %rd94;
	ld.global.u8 	%rs29, [%rd25];
	setp.eq.s16 	%p33, %rs29, 0;
	@%p33 bra 	$L__BB1_53;
	mov.b16 	%rs30, 0;
	st.global.u8 	[%rd1], %rs30;
	st.global.u8 	[%rd25], %rs30;
$L__BB1_53:
	setp.lt.s32 	%p34, %r71, 1;
	mov.b32 	%r125, 0;
	st.global.u32 	[%rd8], %r125;
	@%p34 bra 	$L__BB1_102;
	and.b32  	%r23, %r71, 7;
	setp.lt.u32 	%p35, %r71, 8;
	mov.b32 	%r295, 0;
	@%p35 bra 	$L__BB1_75;
	and.b32  	%r295, %r71, 2147483640;
	neg.s32 	%r300, %r295;
	add.s64 	%rd197, %rd4, 12;
	add.s64 	%rd196, %rd3, 3;
	add.s64 	%rd195, %rd8, 12;
	mov.b32 	%r301, 0;
$L__BB1_56:
	.pragma "nounroll";
	ld.global.u32 	%r128, [%rd197+-12];
	setp.ne.s32 	%p36, %r128, 0;
	@%p36 bra 	$L__BB1_58;
	mov.b16 	%rs31, 0;
	st.global.u8 	[%rd196+-3], %rs31;
$L__BB1_58:
	setp.eq.s32 	%p37, %r301, 0;
	@%p37 bra 	$L__BB1_60;
	ld.global.u32 	%r129, [%rd195+-16];
	ld.global.u32 	%r130, [%rd197+-16];
	add.s32 	%r131, %r130, %r129;
	st.global.u32 	[%rd195+-12], %r131;
$L__BB1_60:
	ld.global.u32 	%r132, [%rd197+-8];
	setp.ne.s32 	%p38, %r132, 0;
	@%p38 bra 	$L__BB1_62;
	mov.b16 	%rs32, 0;
	st.global.u8 	[%rd196+-2], %rs32;
$L__BB1_62:
	ld.global.u32 	%r133, [%rd195+-12];
	ld.global.u32 	%r134, [%rd197+-12];
	add.s32 	%r302, %r134, %r133;
	st.global.u32 	[%rd195+-8], %r302;
	ld.global.u32 	%r135, [%rd197+-4];
	setp.ne.s32 	%p39, %r135, 0;
	@%p39 bra 	$L__BB1_64;
	mov.b16 	%rs33, 0;
	st.global.u8 	[%rd196+-1], %rs33;
	ld.global.u32 	%r302, [%rd195+-8];
$L__BB1_64:
	ld.global.u32 	%r136, [%rd197+-8];
	add.s32 	%r303, %r136, %r302;
	st.global.u32 	[%rd195+-4], %r303;
	ld.global.u32 	%r137, [%rd197];
	setp.ne.s32 	%p40, %r137, 0;
	@%p40 bra 	$L__BB1_66;
	mov.b16 	%rs34, 0;
	st.global.u8 	[%rd196], %rs34;
	ld.global.u32 	%r303, [%rd195+-4];
$L__BB1_66:
	ld.global.u32 	%r138, [%rd197+-4];
	add.s32 	%r304, %r138, %r303;
	st.global.u32 	[%rd195], %r304;
	ld.global.u32 	%r139, [%rd197+4];
	setp.ne.s32 	%p41, %r139, 0;
	@%p41 bra 	$L__BB1_68;
	mov.b16 	%rs35, 0;
	st.global.u8 	[%rd196+1], %rs35;
	ld.global.u32 	%r304, [%rd195];
$L__BB1_68:
	ld.global.u32 	%r140, [%rd197];
	add.s32 	%r305, %r140, %r304;
	st.global.u32 	[%rd195+4], %r305;
	ld.global.u32 	%r141, [%rd197+8];
	setp.ne.s32 	%p42, %r141, 0;
	@%p42 bra 	$L__BB1_70;
	mov.b16 	%rs36, 0;
	st.global.u8 	[%rd196+2], %rs36;
	ld.global.u32 	%r305, [%rd195+4];
$L__BB1_70:
	ld.global.u32 	%r142, [%rd197+4];
	add.s32 	%r306, %r142, %r305;
	st.global.u32 	[%rd195+8], %r306;
	ld.global.u32 	%r143, [%rd197+12];
	setp.ne.s32 	%p43, %r143, 0;
	@%p43 bra 	$L__BB1_72;
	mov.b16 	%rs37, 0;
	st.global.u8 	[%rd196+3], %rs37;
	ld.global.u32 	%r306, [%rd195+8];
$L__BB1_72:
	ld.global.u32 	%r144, [%rd197+8];
	add.s32 	%r307, %r144, %r306;
	st.global.u32 	[%rd195+12], %r307;
	ld.global.u32 	%r145, [%rd197+16];
	setp.ne.s32 	%p44, %r145, 0;
	@%p44 bra 	$L__BB1_74;
	mov.b16 	%rs38, 0;
	st.global.u8 	[%rd196+4], %rs38;
	ld.global.u32 	%r307, [%rd195+12];
$L__BB1_74:
	ld.global.u32 	%r146, [%rd197+12];
	add.s32 	%r147, %r146, %r307;
	st.global.u32 	[%rd195+16], %r147;
	add.s32 	%r301, %r301, 8;
	add.s32 	%r300, %r300, 8;
	add.s64 	%rd197, %rd197, 32;
	add.s64 	%rd196, %rd196, 8;
	add.s64 	%rd195, %rd195, 32;
	setp.eq.s32 	%p45, %r300, 0;
	@%p45 bra 	$L__BB1_75;
	bra.uni 	$L__BB1_56;
$L__BB1_75:
	setp.eq.s32 	%p46, %r23, 0;
	@%p46 bra 	$L__BB1_102;
	and.b32  	%r27, %r71, 3;
	setp.lt.u32 	%p47, %r23, 4;
	@%p47 bra 	$L__BB1_88;
	cvt.u64.u32 	%rd99, %r295;
	mul.wide.u32 	%rd100, %r295, 4;
	add.s64 	%rd29, %rd4, %rd100;
	ld.global.u32 	%r148, [%rd29];
	setp.ne.s32 	%p48, %r148, 0;
	add.s64 	%rd30, %rd3, %rd99;
	@%p48 bra 	$L__BB1_79;
	mov.b16 	%rs39, 0;
	st.global.u8 	[%rd30], %rs39;
$L__BB1_79:
	setp.eq.s32 	%p49, %r295, 0;
	add.s64 	%rd31, %rd8, %rd100;
	@%p49 bra 	$L__BB1_81;
	ld.global.u32 	%r149, [%rd31+-4];
	ld.global.u32 	%r150, [%rd29+-4];
	add.s32 	%r151, %r150, %r149;
	st.global.u32 	[%rd31], %r151;
$L__BB1_81:
	ld.global.u32 	%r152, [%rd29+4];
	setp.ne.s32 	%p50, %r152, 0;
	@%p50 bra 	$L__BB1_83;
	mov.b16 	%rs40, 0;
	st.global.u8 	[%rd30+1], %rs40;
$L__BB1_83:
	ld.global.u32 	%r153, [%rd31];
	ld.global.u32 	%r154, [%rd29];
	add.s32 	%r296, %r154, %r153;
	st.global.u32 	[%rd31+4], %r296;
	ld.global.u32 	%r155, [%rd29+8];
	setp.ne.s32 	%p51, %r155, 0;
	@%p51 bra 	$L__BB1_85;
	mov.b16 	%rs41, 0;
	st.global.u8 	[%rd30+2], %rs41;
	ld.global.u32 	%r296, [%rd31+4];
$L__BB1_85:
	ld.global.u32 	%r156, [%rd29+4];
	add.s32 	%r297, %r156, %r296;
	st.global.u32 	[%rd31+8], %r297;
	ld.global.u32 	%r157, [%rd29+12];
	setp.ne.s32 	%p52, %r157, 0;
	@%p52 bra 	$L__BB1_87;
	mov.b16 	%rs42, 0;
	st.global.u8 	[%rd30+3], %rs42;
	ld.global.u32 	%r297, [%rd31+8];
$L__BB1_87:
	ld.global.u32 	%r158, [%rd29+8];
	add.s32 	%r159, %r158, %r297;
	st.global.u32 	[%rd31+12], %r159;
	add.s32 	%r295, %r295, 4;
$L__BB1_88:
	setp.eq.s32 	%p53, %r27, 0;
	@%p53 bra 	$L__BB1_102;
	setp.eq.s32 	%p54, %r27, 1;
	@%p54 bra 	$L__BB1_97;
	cvt.u64.u32 	%rd102, %r295;
	mul.wide.u32 	%rd103, %r295, 4;
	add.s64 	%rd32, %rd4, %rd103;
	ld.global.u32 	%r160, [%rd32];
	setp.ne.s32 	%p55, %r160, 0;
	add.s64 	%rd33, %rd3, %rd102;
	@%p55 bra 	$L__BB1_92;
	mov.b16 	%rs43, 0;
	st.global.u8 	[%rd33], %rs43;
$L__BB1_92:
	setp.eq.s32 	%p56, %r295, 0;
	mul.wide.s32 	%rd104, %r295, 4;
	add.s64 	%rd34, %rd8, %rd104;
	@%p56 bra 	$L__BB1_94;
	ld.global.u32 	%r161, [%rd34+-4];
	ld.global.u32 	%r162, [%rd32+-4];
	add.s32 	%r163, %r162, %r161;
	st.global.u32 	[%rd34], %r163;
$L__BB1_94:
	ld.global.u32 	%r164, [%rd32+4];
	setp.ne.s32 	%p57, %r164, 0;
	@%p57 bra 	$L__BB1_96;
	mov.b16 	%rs44, 0;
	st.global.u8 	[%rd33+1], %rs44;
$L__BB1_96:
	ld.global.u32 	%r165, [%rd34];
	ld.global.u32 	%r166, [%rd32];
	add.s32 	%r167, %r166, %r165;
	st.global.u32 	[%rd34+4], %r167;
	add.s32 	%r295, %r295, 2;
$L__BB1_97:
	and.b32  	%r168, %r71, 1;
	setp.eq.b32 	%p58, %r168, 1;
	not.pred 	%p59, %p58;
	@%p59 bra 	$L__BB1_102;
	mul.wide.u32 	%rd105, %r295, 4;
	add.s64 	%rd35, %rd4, %rd105;
	ld.global.u32 	%r169, [%rd35];
	setp.ne.s32 	%p60, %r169, 0;
	@%p60 bra 	$L__BB1_100;
	cvt.u64.u32 	%rd106, %r295;
	add.s64 	%rd107, %rd3, %rd106;
	mov.b16 	%rs45, 0;
	st.global.u8 	[%rd107], %rs45;
$L__BB1_100:
	setp.eq.s32 	%p61, %r295, 0;
	@%p61 bra 	$L__BB1_102;
	mul.wide.s32 	%rd108, %r295, 4;
	add.s64 	%rd109, %rd8, %rd108;
	ld.global.u32 	%r170, [%rd109+-4];
	ld.global.u32 	%r171, [%rd35+-4];
	add.s32 	%r172, %r171, %r170;
	st.global.u32 	[%rd109], %r172;
$L__BB1_102:
	ld.param.u32 	%r282, [_Z17updateCorrespondsPiiiS_PbS_S_S_S0_S0__param_1];
	setp.lt.s32 	%p62, %r282, 1;
	@%p62 bra 	$L__BB1_114;
	ld.param.u32 	%r283, [_Z17updateCorrespondsPiiiS_PbS_S_S_S0_S0__param_1];
	and.b32  	%r38, %r283, 7;
	setp.lt.u32 	%p63, %r283, 8;
	mov.b32 	%r309, 0;
	@%p63 bra 	$L__BB1_106;
	ld.param.u32 	%r284, [_Z17updateCorrespondsPiiiS_PbS_S_S_S0_S0__param_1];
	and.b32  	%r309, %r284, 2147483640;
	add.s64 	%rd198, %rd7, 16;
	mov.b32 	%r308, 0;
$L__BB1_105:
	.pragma "nounroll";
	ld.global.u32 	%r175, [%rd198+-16];
	mul.wide.s32 	%rd110, %r175, 4;
	add.s64 	%rd111, %rd8, %rd110;
	ld.global.u32 	%r176, [%rd111];
	add.s64 	%rd112, %rd6, %rd110;
	ld.global.u32 	%r177, [%rd112];
	add.s32 	%r178, %r177, %r176;
	mul.wide.s32 	%rd113, %r178, 4;
	add.s64 	%rd114, %rd5, %rd113;
	st.global.u32 	[%rd114], %r308;
	ld.global.u32 	%r179, [%rd112];
	add.s32 	%r180, %r179, 1;
	st.global.u32 	[%rd112], %r180;
	ld.global.u32 	%r181, [%rd198+-12];
	mul.wide.s32 	%rd115, %r181, 4;
	add.s64 	%rd116, %rd8, %rd115;
	ld.global.u32 	%r182, [%rd116];
	add.s64 	%rd117, %rd6, %rd115;
	ld.global.u32 	%r183, [%rd117];
	add.s32 	%r184, %r183, %r182;
	mul.wide.s32 	%rd118, %r184, 4;
	add.s64 	%rd119, %rd5, %rd118;
	add.s32 	%r185, %r308, 1;
	st.global.u32 	[%rd119], %r185;
	ld.global.u32 	%r186, [%rd117];
	add.s32 	%r187, %r186, 1;
	st.global.u32 	[%rd117], %r187;
	ld.global.u32 	%r188, [%rd198+-8];
	mul.wide.s32 	%rd120, %r188, 4;
	add.s64 	%rd121, %rd8, %rd120;
	ld.global.u32 	%r189, [%rd121];
	add.s64 	%rd122, %rd6, %rd120;
	ld.global.u32 	%r190, [%rd122];
	add.s32 	%r191, %r190, %r189;
	mul.wide.s32 	%rd123, %r191, 4;
	add.s64 	%rd124, %rd5, %rd123;
	add.s32 	%r192, %r308, 2;
	st.global.u32 	[%rd124], %r192;
	ld.global.u32 	%r193, [%rd122];
	add.s32 	%r194, %r193, 1;
	st.global.u32 	[%rd122], %r194;
	ld.global.u32 	%r195, [%rd198+-4];
	mul.wide.s32 	%rd125, %r195, 4;
	add.s64 	%rd126, %rd8, %rd125;
	ld.global.u32 	%r196, [%rd126];
	add.s64 	%rd127, %rd6, %rd125;
	ld.global.u32 	%r197, [%rd127];
	add.s32 	%r198, %r197, %r196;
	mul.wide.s32 	%rd128, %r198, 4;
	add.s64 	%rd129, %rd5, %rd128;
	add.s32 	%r199, %r308, 3;
	st.global.u32 	[%rd129], %r199;
	ld.global.u32 	%r200, [%rd127];
	add.s32 	%r201, %r200, 1;
	st.global.u32 	[%rd127], %r201;
	ld.global.u32 	%r202, [%rd198];
	mul.wide.s32 	%rd130, %r202, 4;
	add.s64 	%rd131, %rd8, %rd130;
	ld.global.u32 	%r203, [%rd131];
	add.s64 	%rd132, %rd6, %rd130;
	ld.global.u32 	%r204, [%rd132];
	add.s32 	%r205, %r204, %r203;
	mul.wide.s32 	%rd133, %r205, 4;
	add.s64 	%rd134, %rd5, %rd133;
	add.s32 	%r206, %r308, 4;
	st.global.u32 	[%rd134], %r206;
	ld.global.u32 	%r207, [%rd132];
	add.s32 	%r208, %r207, 1;
	st.global.u32 	[%rd132], %r208;
	ld.global.u32 	%r209, [%rd198+4];
	mul.wide.s32 	%rd135, %r209, 4;
	add.s64 	%rd136, %rd8, %rd135;
	ld.global.u32 	%r210, [%rd136];
	add.s64 	%rd137, %rd6, %rd135;
	ld.global.u32 	%r211, [%rd137];
	add.s32 	%r212, %r211, %r210;
	mul.wide.s32 	%rd138, %r212, 4;
	add.s64 	%rd139, %rd5, %rd138;
	add.s32 	%r213, %r308, 5;
	st.global.u32 	[%rd139], %r213;
	ld.global.u32 	%r214, [%rd137];
	add.s32 	%r215, %r214, 1;
	st.global.u32 	[%rd137], %r215;
	ld.global.u32 	%r216, [%rd198+8];
	mul.wide.s32 	%rd140, %r216, 4;
	add.s64 	%rd141, %rd8, %rd140;
	ld.global.u32 	%r217, [%rd141];
	add.s64 	%rd142, %rd6, %rd140;
	ld.global.u32 	%r218, [%rd142];
	add.s32 	%r219, %r218, %r217;
	mul.wide.s32 	%rd143, %r219, 4;
	add.s64 	%rd144, %rd5, %rd143;
	add.s32 	%r220, %r308, 6;
	st.global.u32 	[%rd144], %r220;
	ld.global.u32 	%r221, [%rd142];
	add.s32 	%r222, %r221, 1;
	st.global.u32 	[%rd142], %r222;
	ld.global.u32 	%r223, [%rd198+12];
	mul.wide.s32 	%rd145, %r223, 4;
	add.s64 	%rd146, %rd8, %rd145;
	ld.global.u32 	%r224, [%rd146];
	add.s64 	%rd147, %rd6, %rd145;
	ld.global.u32 	%r225, [%rd147];
	add.s32 	%r226, %r225, %r224;
	mul.wide.s32 	%rd148, %r226, 4;
	add.s64 	%rd149, %rd5, %rd148;
	add.s32 	%r227, %r308, 7;
	st.global.u32 	[%rd149], %r227;
	ld.global.u32 	%r228, [%rd147];
	add.s32 	%r229, %r228, 1;
	st.global.u32 	[%rd147], %r229;
	add.s64 	%rd198, %rd198, 32;
	add.s32 	%r308, %r308, 8;
	setp.ne.s32 	%p64, %r308, %r309;
	@%p64 bra 	$L__BB1_105;
$L__BB1_106:
	setp.eq.s32 	%p65, %r38, 0;
	@%p65 bra 	$L__BB1_114;
	ld.param.u32 	%r285, [_Z17updateCorrespondsPiiiS_PbS_S_S_S0_S0__param_1];
	and.b32  	%r65, %r285, 3;
	setp.lt.u32 	%p66, %r38, 4;
	@%p66 bra 	$L__BB1_109;
	mul.wide.u32 	%rd150, %r309, 4;
	add.s64 	%rd151, %rd7, %rd150;
	ld.global.u32 	%r230, [%rd151];
	mul.wide.s32 	%rd152, %r230, 4;
	add.s64 	%rd153, %rd8, %rd152;
	ld.global.u32 	%r231, [%rd153];
	add.s64 	%rd154, %rd6, %rd152;
	ld.global.u32 	%r232, [%rd154];
	add.s32 	%r233, %r232, %r231;
	mul.wide.s32 	%rd155, %r233, 4;
	add.s64 	%rd156, %rd5, %rd155;
	st.global.u32 	[%rd156], %r309;
	ld.global.u32 	%r234, [%rd154];
	add.s32 	%r235, %r234, 1;
	st.global.u32 	[%rd154], %r235;
	add.s32 	%r236, %r309, 1;
	ld.global.u32 	%r237, [%rd151+4];
	mul.wide.s32 	%rd157, %r237, 4;
	add.s64 	%rd158, %rd8, %rd157;
	ld.global.u32 	%r238, [%rd158];
	add.s64 	%rd159, %rd6, %rd157;
	ld.global.u32 	%r239, [%rd159];
	add.s32 	%r240, %r239, %r238;
	mul.wide.s32 	%rd160, %r240, 4;
	add.s64 	%rd161, %rd5, %rd160;
	st.global.u32 	[%rd161], %r236;
	ld.global.u32 	%r241, [%rd159];
	add.s32 	%r242, %r241, 1;
	st.global.u32 	[%rd159], %r242;
	add.s32 	%r243, %r309, 2;
	ld.global.u32 	%r244, [%rd151+8];
	mul.wide.s32 	%rd162, %r244, 4;
	add.s64 	%rd163, %rd8, %rd162;
	ld.global.u32 	%r245, [%rd163];
	add.s64 	%rd164, %rd6, %rd162;
	ld.global.u32 	%r246, [%rd164];
	add.s32 	%r247, %r246, %r245;
	mul.wide.s32 	%rd165, %r247, 4;
	add.s64 	%rd166, %rd5, %rd165;
	st.global.u32 	[%rd166], %r243;
	ld.global.u32 	%r248, [%rd164];
	add.s32 	%r249, %r248, 1;
	st.global.u32 	[%rd164], %r249;
	add.s32 	%r250, %r309, 3;
	ld.global.u32 	%r251, [%rd151+12];
	mul.wide.s32 	%rd167, %r251, 4;
	add.s64 	%rd168, %rd8, %rd167;
	ld.global.u32 	%r252, [%rd168];
	add.s64 	%rd169, %rd6, %rd167;
	ld.global.u32 	%r253, [%rd169];
	add.s32 	%r254, %r253, %r252;
	mul.wide.s32 	%rd170, %r254, 4;
	add.s64 	%rd171, %rd5, %rd170;
	st.global.u32 	[%rd171], %r250;
	ld.global.u32 	%r255, [%rd169];
	add.s32 	%r256, %r255, 1;
	st.global.u32 	[%rd169], %r256;
	add.s32 	%r309, %r309, 4;
$L__BB1_109:
	setp.eq.s32 	%p67, %r65, 0;
	@%p67 bra 	$L__BB1_114;
	setp.eq.s32 	%p68, %r65, 1;
	@%p68 bra 	$L__BB1_112;
	mul.wide.u32 	%rd172, %r309, 4;
	add.s64 	%rd173, %rd7, %rd172;
	ld.global.u32 	%r257, [%rd173];
	mul.wide.s32 	%rd174, %r257, 4;
	add.s64 	%rd175, %rd8, %rd174;
	ld.global.u32 	%r258, [%rd175];
	add.s64 	%rd176, %rd6, %rd174;
	ld.global.u32 	%r259, [%rd176];
	add.s32 	%r260, %r259, %r258;
	mul.wide.s32 	%rd177, %r260, 4;
	add.s64 	%rd178, %rd5, %rd177;
	st.global.u32 	[%rd178], %r309;
	ld.global.u32 	%r261, [%rd176];
	add.s32 	%r262, %r261, 1;
	st.global.u32 	[%rd176], %r262;
	add.s32 	%r263, %r309, 1;
	ld.global.u32 	%r264, [%rd173+4];
	mul.wide.s32 	%rd179, %r264, 4;
	add.s64 	%rd180, %rd8, %rd179;
	ld.global.u32 	%r265, [%rd180];
	add.s64 	%rd181, %rd6, %rd179;
	ld.global.u32 	%r266, [%rd181];
	add.s32 	%r267, %r266, %r265;
	mul.wide.s32 	%rd182, %r267, 4;
	add.s64 	%rd183, %rd5, %rd182;
	st.global.u32 	[%rd183], %r263;
	ld.global.u32 	%r268, [%rd181];
	add.s32 	%r269, %r268, 1;
	st.global.u32 	[%rd181], %r269;
	add.s32 	%r309, %r309, 2;
$L__BB1_112:
	ld.param.u32 	%r286, [_Z17updateCorrespondsPiiiS_PbS_S_S_S0_S0__param_1];
	and.b32  	%r270, %r286, 1;
	setp.eq.b32 	%p69, %r270, 1;
	not.pred 	%p70, %p69;
	@%p70 bra 	$L__BB1_114;
	mul.wide.u32 	%rd184, %r309, 4;
	add.s64 	%rd185, %rd7, %rd184;
	ld.global.u32 	%r271, [%rd185];
	mul.wide.s32 	%rd186, %r271, 4;
	add.s64 	%rd187, %rd8, %rd186;
	ld.global.u32 	%r272, [%rd187];
	add.s64 	%rd188, %rd6, %rd186;
	ld.global.u32 	%r273, [%rd188];
	add.s32 	%r274, %r273, %r272;
	mul.wide.s32 	%rd189, %r274, 4;
	add.s64 	%rd190, %rd5, %rd189;
	st.global.u32 	[%rd190], %r309;
	ld.global.u32 	%r275, [%rd188];
	add.s32 	%r276, %r275, 1;
	st.global.u32 	[%rd188], %r276;
$L__BB1_114:
	ret;

}
	// .globl	_Z14updateCenters4iPdiiS_iPiS0_S0_
.visible .entry _Z14updateCenters4iPdiiS_iPiS0_S0_(
	.param .u32 _Z14updateCenters4iPdiiS_iPiS0_S0__param_0,
	.param .u64 .ptr .align 1 _Z14updateCenters4iPdiiS_iPiS0_S0__param_1,
	.param .u32 _Z14updateCenters4iPdiiS_iPiS0_S0__param_2,
	.param .u32 _Z14updateCenters4iPdiiS_iPiS0_S0__param_3,
	.param .u64 .ptr .align 1 _Z14updateCenters4iPdiiS_iPiS0_S0__param_4,
	.param .u32 _Z14updateCenters4iPdiiS_iPiS0_S0__param_5,
	.param .u64 .ptr .align 1 _Z14updateCenters4iPdiiS_iPiS0_S0__param_6,
	.param .u64 .ptr .align 1 _Z14updateCenters4iPdiiS_iPiS0_S0__param_7,
	.param .u64 .ptr .align 1 _Z14updateCenters4iPdiiS_iPiS0_S0__param_8
)
{
	.reg .pred 	%p<22>;
	.reg .b32 	%r<88>;
	.reg .b64 	%rd<46>;
	.reg .b64 	%fd<76>;

	ld.param.u32 	%r34, [_Z14updateCenters4iPdiiS_iPiS0_S0__param_0];
	ld.param.u64 	%rd8, [_Z14updateCenters4iPdiiS_iPiS0_S0__param_1];
	ld.param.u32 	%r33, [_Z14updateCenters4iPdiiS_iPiS0_S0__param_3];
	ld.param.u64 	%rd9, [_Z14updateCenters4iPdiiS_iPiS0_S0__param_4];
	ld.param.u32 	%r35, [_Z14updateCenters4iPdiiS_iPiS0_S0__param_5];
	ld.param.u64 	%rd6, [_Z14updateCenters4iPdiiS_iPiS0_S0__param_7];
	ld.param.u64 	%rd7, [_Z14updateCenters4iPdiiS_iPiS0_S0__param_8];
	cvta.to.global.u64 	%rd1, %rd9;
	cvta.to.global.u64 	%rd2, %rd8;
	mov.u32 	%r36, %ntid.x;
	mov.u32 	%r37, %ctaid.x;
	mov.u32 	%r38, %tid.x;
	mad.lo.s32 	%r39, %r36, %r37, %r38;
	add.s32 	%r1, %r39, %r34;
	setp.ge.s32 	%p1, %r1, %r35;
	@%p1 bra 	$L__BB2_29;
	cvta.to.global.u64 	%rd10, %rd7;
	mul.wide.s32 	%rd11, %r1, 4;
	add.s64 	%rd3, %rd10, %rd11;
	ld.global.u32 	%r40, [%rd3];
	setp.lt.s32 	%p2, %r40, 1;
	@%p2 bra 	$L__BB2_29;
	setp.lt.s32 	%p3, %r33, 1;
	@%p3 bra 	$L__BB2_14;
	mul.lo.s32 	%r2, %r33, %r1;
	and.b32  	%r3, %r33, 7;
	setp.lt.u32 	%p4, %r33, 8;
	mov.b32 	%r77, 0;
	@%p4 bra 	$L__BB2_6;
	and.b32  	%r77, %r33, 2147483640;
	mov.b32 	%r87, 0;
$L__BB2_5:
	.pragma "nounroll";
	add.s32 	%r43, %r87, %r2;
	mul.wide.s32 	%rd12, %r43, 8;
	add.s64 	%rd13, %rd1, %rd12;
	mov.b64 	%rd14, 0;
	st.global.u64 	[%rd13], %rd14;
	st.global.u64 	[%rd13+8], %rd14;
	st.global.u64 	[%rd13+16], %rd14;
	st.global.u64 	[%rd13+24], %rd14;
	st.global.u64 	[%rd13+32], %rd14;
	st.global.u64 	[%rd13+40], %rd14;
	st.global.u64 	[%rd13+48], %rd14;
	st.global.u64 	[%rd13+56], %rd14;
	add.s32 	%r87, %r87, 8;
	setp.eq.s32 	%p5, %r87, %r77;
	@%p5 bra 	$L__BB2_6;
	bra.uni 	$L__BB2_5;
$L__BB2_6:
	setp.eq.s32 	%p6, %r3, 0;
	@%p6 bra 	$L__BB2_14;
	and.b32  	%r6, %r33, 3;
	setp.lt.u32 	%p7, %r3, 4;
	@%p7 bra 	$L__BB2_9;
	add.s32 	%r44, %r77, %r2;
	mul.wide.s32 	%rd15, %r44, 8;
	add.s64 	%rd16, %rd1, %rd15;
	mov.b64 	%rd17, 0;
	st.global.u64 	[%rd16], %rd17;
	st.global.u64 	[%rd16+8], %rd17;
	st.global.u64 	[%rd16+16], %rd17;
	st.global.u64 	[%rd16+24], %rd17;
	add.s32 	%r77, %r77, 4;
$L__BB2_9:
	setp.eq.s32 	%p8, %r6, 0;
	@%p8 bra 	$L__BB2_14;
	setp.eq.s32 	%p9, %r6, 1;
	@%p9 bra 	$L__BB2_12;
	add.s32 	%r45, %r77, %r2;
	mul.wide.s32 	%rd18, %r45, 8;
	add.s64 	%rd19, %rd1, %rd18;
	mov.b64 	%rd20, 0;
	st.global.u64 	[%rd19], %rd20;
	st.global.u64 	[%rd19+8], %rd20;
	add.s32 	%r77, %r77, 2;
$L__BB2_12:
	and.b32  	%r46, %r33, 1;
	setp.eq.b32 	%p10, %r46, 1;
	not.pred 	%p11, %p10;
	@%p11 bra 	$L__BB2_14;
	add.s32 	%r47, %r77, %r2;
	mul.wide.s32 	%rd21, %r47, 8;
	add.s64 	%rd22, %rd1, %rd21;
	mov.b64 	%rd23, 0;
	st.global.u64 	[%rd22], %rd23;
$L__BB2_14:
	ld.global.u32 	%r48, [%rd3];
	setp.lt.s32 	%p12, %r48, 1;
	@%p12 bra 	$L__BB2_29;
	setp.lt.s32 	%p13, %r33, 1;
	cvta.to.global.u64 	%rd24, %rd6;
	add.s64 	%rd4, %rd24, %rd11;
	mul.lo.s32 	%r11, %r33, %r1;
	@%p13 bra 	$L__BB2_29;
	and.b32  	%r12, %r33, 7;
	and.b32  	%r13, %r33, 3;
	and.b32  	%r14, %r33, 2147483640;
	and.b32  	%r15, %r33, 1;
	neg.s32 	%r16, %r14;
	mov.b32 	%r80, 0;
$L__BB2_17:
	ld.param.u64 	%rd45, [_Z14updateCenters4iPdiiS_iPiS0_S0__param_6];
	setp.lt.u32 	%p14, %r33, 8;
	ld.global.u32 	%r51, [%rd4];
	add.s32 	%r52, %r51, %r80;
	cvta.to.global.u64 	%rd26, %rd45;
	mul.wide.s32 	%rd27, %r52, 4;
	add.s64 	%rd28, %rd26, %rd27;
	ld.global.u32 	%r53, [%rd28];
	mul.lo.s32 	%r18, %r53, %r33;
	mov.b32 	%r85, 0;
	@%p14 bra 	$L__BB2_20;
	mov.u32 	%r81, %r11;
	mov.u32 	%r82, %r18;
	mov.u32 	%r83, %r16;
$L__BB2_19:
	.pragma "nounroll";
	mul.wide.s32 	%rd29, %r82, 8;
	add.s64 	%rd30, %rd2, %rd29;
	mul.wide.s32 	%rd31, %r81, 8;
	add.s64 	%rd32, %rd1, %rd31;
	ld.global.f64 	%fd1, [%rd30];
	ld.global.u32 	%r54, [%rd3];
	cvt.rn.f64.s32 	%fd2, %r54;
	div.rn.f64 	%fd3, %fd1, %fd2;
	ld.global.f64 	%fd4, [%rd32];
	add.f64 	%fd5, %fd4, %fd3;
	st.global.f64 	[%rd32], %fd5;
	ld.global.f64 	%fd6, [%rd30+8];
	ld.global.u32 	%r55, [%rd3];
	cvt.rn.f64.s32 	%fd7, %r55;
	div.rn.f64 	%fd8, %fd6, %fd7;
	ld.global.f64 	%fd9, [%rd32+8];
	add.f64 	%fd10, %fd9, %fd8;
	st.global.f64 	[%rd32+8], %fd10;
	ld.global.f64 	%fd11, [%rd30+16];
	ld.global.u32 	%r56, [%rd3];
	cvt.rn.f64.s32 	%fd12, %r56;
	div.rn.f64 	%fd13, %fd11, %fd12;
	ld.global.f64 	%fd14, [%rd32+16];
	add.f64 	%fd15, %fd14, %fd13;
	st.global.f64 	[%rd32+16], %fd15;
	ld.global.f64 	%fd16, [%rd30+24];
	ld.global.u32 	%r57, [%rd3];
	cvt.rn.f64.s32 	%fd17, %r57;
	div.rn.f64 	%fd18, %fd16, %fd17;
	ld.global.f64 	%fd19, [%rd32+24];
	add.f64 	%fd20, %fd19, %fd18;
	st.global.f64 	[%rd32+24], %fd20;
	ld.global.f64 	%fd21, [%rd30+32];
	ld.global.u32 	%r58, [%rd3];
	cvt.rn.f64.s32 	%fd22, %r58;
	div.rn.f64 	%fd23, %fd21, %fd22;
	ld.global.f64 	%fd24, [%rd32+32];
	add.f64 	%fd25, %fd24, %fd23;
	st.global.f64 	[%rd32+32], %fd25;
	ld.global.f64 	%fd26, [%rd30+40];
	ld.global.u32 	%r59, [%rd3];
	cvt.rn.f64.s32 	%fd27, %r59;
	div.rn.f64 	%fd28, %fd26, %fd27;
	ld.global.f64 	%fd29, [%rd32+40];
	add.f64 	%fd30, %fd29, %fd28;
	st.global.f64 	[%rd32+40], %fd30;
	ld.global.f64 	%fd31, [%rd30+48];
	ld.global.u32 	%r60, [%rd3];
	cvt.rn.f64.s32 	%fd32, %r60;
	div.rn.f64 	%fd33, %fd31, %fd32;
	ld.global.f64 	%fd34, [%rd32+48];
	add.f64 	%fd35, %fd34, %fd33;
	st.global.f64 	[%rd32+48], %fd35;
	ld.global.f64 	%fd36, [%rd30+56];
	ld.global.u32 	%r61, [%rd3];
	cvt.rn.f64.s32 	%fd37, %r61;
	div.rn.f64 	%fd38, %fd36, %fd37;
	ld.global.f64 	%fd39, [%rd32+56];
	add.f64 	%fd40, %fd39, %fd38;
	st.global.f64 	[%rd32+56], %fd40;
	add.s32 	%r83, %r83, 8;
	add.s32 	%r82, %r82, 8;
	add.s32 	%r81, %r81, 8;
	setp.ne.s32 	%p15, %r83, 0;
	mov.u32 	%r85, %r14;
	@%p15 bra 	$L__BB2_19;
$L__BB2_20:
	setp.eq.s32 	%p16, %r12, 0;
	@%p16 bra 	$L__BB2_28;
	add.s32 	%r62, %r12, -1;
	setp.lt.u32 	%p17, %r62, 3;
	@%p17 bra 	$L__BB2_23;
	add.s32 	%r63, %r85, %r18;
	mul.wide.s32 	%rd33, %r63, 8;
	add.s64 	%rd34, %rd2, %rd33;
	ld.global.f64 	%fd41, [%rd34];
	ld.global.u32 	%r64, [%rd3];
	cvt.rn.f64.s32 	%fd42, %r64;
	div.rn.f64 	%fd43, %fd41, %fd42;
	add.s32 	%r65, %r85, %r11;
	mul.wide.s32 	%rd35, %r65, 8;
	add.s64 	%rd36, %rd1, %rd35;
	ld.global.f64 	%fd44, [%rd36];
	add.f64 	%fd45, %fd44, %fd43;
	st.global.f64 	[%rd36], %fd45;
	ld.global.f64 	%fd46, [%rd34+8];
	ld.global.u32 	%r66, [%rd3];
	cvt.rn.f64.s32 	%fd47, %r66;
	div.rn.f64 	%fd48, %fd46, %fd47;
	ld.global.f64 	%fd49, [%rd36+8];
	add.f64 	%fd50, %fd49, %fd48;
	st.global.f64 	[%rd36+8], %fd50;
	ld.global.f64 	%fd51, [%rd34+16];
	ld.global.u32 	%r67, [%rd3];
	cvt.rn.f64.s32 	%fd52, %r67;
	div.rn.f64 	%fd53, %fd51, %fd52;
	ld.global.f64 	%fd54, [%rd36+16];
	add.f64 	%fd55, %fd54, %fd53;
	st.global.f64 	[%rd36+16], %fd55;
	ld.global.f64 	%fd56, [%rd34+24];
	ld.global.u32 	%r68, [%rd3];
	cvt.rn.f64.s32 	%fd57, %r68;
	div.rn.f64 	%fd58, %fd56, %fd57;
	ld.global.f64 	%fd59, [%rd36+24];
	add.f64 	%fd60, %fd59, %fd58;
	st.global.f64 	[%rd36+24], %fd60;
	add.s32 	%r85, %r85, 4;
$L__BB2_23:
	setp.eq.s32 	%p18, %r13, 0;
	@%p18 bra 	$L__BB2_28;
	setp.eq.s32 	%p19, %r13, 1;
	@%p19 bra 	$L__BB2_26;
	add.s32 	%r69, %r85, %r18;
	mul.wide.s32 	%rd37, %r69, 8;
	add.s64 	%rd38, %rd2, %rd37;
	ld.global.f64 	%fd61, [%rd38];
	ld.global.u32 	%r70, [%rd3];
	cvt.rn.f64.s32 	%fd62, %r70;
	div.rn.f64 	%fd63, %fd61, %fd62;
	add.s32 	%r71, %r85, %r11;
	mul.wide.s32 	%rd39, %r71, 8;
	add.s64 	%rd40, %rd1, %rd39;
	ld.global.f64 	%fd64, [%rd40];
	add.f64 	%fd65, %fd64, %fd63;
	st.global.f64 	[%rd40], %fd65;
	ld.global.f64 	%fd66, [%rd38+8];
	ld.global.u32 	%r72, [%rd3];
	cvt.rn.f64.s32 	%fd67, %r72;
	div.rn.f64 	%fd68, %fd66, %fd67;
	ld.global.f64 	%fd69, [%rd40+8];
	add.f64 	%fd70, %fd69, %fd68;
	st.global.f64 	[%rd40+8], %fd70;
	add.s32 	%r85, %r85, 2;
$L__BB2_26:
	setp.eq.s32 	%p20, %r15, 0;
	@%p20 bra 	$L__BB2_28;
	add.s32 	%r73, %r85, %r18;
	mul.wide.s32 	%rd41, %r73, 8;
	add.s64 	%rd42, %rd2, %rd41;
	ld.global.f64 	%fd71, [%rd42];
	ld.global.u32 	%r74, [%rd3];
	cvt.rn.f64.s32 	%fd72, %r74;
	div.rn.f64 	%fd73, %fd71, %fd72;
	add.s32 	%r75, %r85, %r11;
	mul.wide.s32 	%rd43, %r75, 8;
	add.s64 	%rd44, %rd1, %rd43;
	ld.global.f64 	%fd74, [%rd44];
	add.f64 	%fd75, %fd74, %fd73;
	st.global.f64 	[%rd44], %fd75;
$L__BB2_28:
	add.s32 	%r80, %r80, 1;
	ld.global.u32 	%r76, [%rd3];
	setp.lt.s32 	%p21, %r80, %r76;
	@%p21 bra 	$L__BB2_17;
$L__BB2_29:
	ret;

}


// ===== COMPILED SASS (sm_100) =====

	.target	sm_100

	.elftype	@"ET_EXEC"


//--------------------- .note.nv.tkinfo           --------------------------
	.section	.note.nv.tkinfo,"",@"SHT_NOTE"
	.sectionflags	@"SHF_NOTE_NV_TKINFO"
	.tkinfo
        /*0018*/ 	.word	0x00000002
        /*0030*/ 	.string	""
        /*0030*/ 	.string	"ptxas"
        /*0030*/ 	.string	"Cuda compilation tools, release 13.0, V13.0.88"
        /*0030*/ 	.string	"Build cuda_13.0.r13.0/compiler.36424714_0"
        /*0030*/ 	.string	"-arch sm_100 -m 64 "



//--------------------- .note.nv.cuinfo           --------------------------
	.section	.note.nv.cuinfo,"",@"SHT_NOTE"
	.sectionflags	@"SHF_NOTE_NV_CUINFO"
        /*0018*/ 	.short	0x0002
        /*001a*/ 	.short	0x0064
        /*001c*/ 	.short	0x0082
	.zero		2


//--------------------- .nv.info                  --------------------------
	.section	.nv.info,"",@"SHT_CUDA_INFO"
	.align	4


	//----- nvinfo : EIATTR_REGCOUNT
	.align		4
        /*0000*/ 	.byte	0x04, 0x2f
        /*0002*/ 	.short	(.L_1 - .L_0)
	.align		4
.L_0:
        /*0004*/ 	.word	index@(_Z16updatebelonging4iPdiiS_PiiPbS1_)
        /*0008*/ 	.word	0x00000020


	//----- nvinfo : EIATTR_FRAME_SIZE
	.align		4
.L_1:
        /*000c*/ 	.byte	0x04, 0x11
        /*000e*/ 	.short	(.L_3 - .L_2)
	.align		4
.L_2:
        /*0010*/ 	.word	index@(_Z16updatebelonging4iPdiiS_PiiPbS1_)
        /*0014*/ 	.word	0x00000000


	//----- nvinfo : EIATTR_REGCOUNT
	.align		4
.L_3:
        /*0018*/ 	.byte	0x04, 0x2f
        /*001a*/ 	.short	(.L_5 - .L_4)
	.align		4
.L_4:
        /*001c*/ 	.word	index@(_Z17updateCorrespondsPiiiS_PbS_S_S_S0_S0_)
        /*0020*/ 	.word	0x0000001e


	//----- nvinfo : EIATTR_FRAME_SIZE
	.align		4
.L_5:
        /*0024*/ 	.byte	0x04, 0x11
        /*0026*/ 	.short	(.L_7 - .L_6)
	.align		4
.L_6:
        /*0028*/ 	.word	index@(_Z17updateCorrespondsPiiiS_PbS_S_S_S0_S0_)
        /*002c*/ 	.word	0x00000000


	//----- nvinfo : EIATTR_REGCOUNT
	.align		4
.L_7:
        /*0030*/ 	.byte	0x04, 0x2f
        /*0032*/ 	.short	(.L_9 - .L_8)
	.align		4
.L_8:
        /*0034*/ 	.word	index@(_Z14updateCenters4iPdiiS_iPiS0_S0_)
        /*0038*/ 	.word	0x0000002a


	//----- nvinfo : EIATTR_FRAME_SIZE
	.align		4
.L_9:
        /*003c*/ 	.byte	0x04, 0x11
        /*003e*/ 	.short	(.L_11 - .L_10)
	.align		4
.L_10:
        /*0040*/ 	.word	index@($__internal_0_$__cuda_sm20_div_rn_f64_full)
        /*0044*/ 	.word	0x00000000


	//----- nvinfo : EIATTR_FRAME_SIZE
	.align		4
.L_11:
        /*0048*/ 	.byte	0x04, 0x11
        /*004a*/ 	.short	(.L_13 - .L_12)
	.align		4
.L_12:
        /*004c*/ 	.word	index@(_Z14updateCenters4iPdiiS_iPiS0_S0_)
        /*0050*/ 	.word	0x00000000


	//----- nvinfo : EIATTR_MIN_STACK_SIZE
	.align		4
.L_13:
        /*0054*/ 	.byte	0x04, 0x12
        /*0056*/ 	.short	(.L_15 - .L_14)
	.align		4
.L_14:
        /*0058*/ 	.word	index@(_Z14updateCenters4iPdiiS_iPiS0_S0_)
        /*005c*/ 	.word	0x00000000


	//----- nvinfo : EIATTR_MIN_STACK_SIZE
	.align		4
.L_15:
        /*0060*/ 	.byte	0x04, 0x12
        /*0062*/ 	.short	(.L_17 - .L_16)
	.align		4
.L_16:
        /*0064*/ 	.word	index@(_Z17updateCorrespondsPiiiS_PbS_S_S_S0_S0_)
        /*0068*/ 	.word	0x00000000


	//----- nvinfo : EIATTR_MIN_STACK_SIZE
	.align		4
.L_17:
        /*006c*/ 	.byte	0x04, 0x12
        /*006e*/ 	.short	(.L_19 - .L_18)
	.align		4
.L_18:
        /*0070*/ 	.word	index@(_Z16updatebelonging4iPdiiS_PiiPbS1_)
        /*0074*/ 	.word	0x00000000
.L_19:


//--------------------- .nv.compat                --------------------------
	.section	.nv.compat,"",@"SHT_CUDA_COMPAT_INFO"
	.align	4
        /*0000*/ 	.byte	0x02, 0x09, 0x00, 0x00, 0x02, 0x02, 0x01, 0x00, 0x02, 0x05, 0x05, 0x00, 0x03, 0x07, 0x01, 0x01
        /*0010*/ 	.byte	0x02, 0x03, 0x00, 0x00, 0x02, 0x06, 0x01, 0x00, 0x04, 0x0b, 0x08, 0x00, 0x01, 0x00, 0x00, 0x00
        /*0020*/ 	.byte	0x00, 0x00, 0x00, 0x00


//--------------------- .nv.info._Z14updateCenters4iPdiiS_iPiS0_S0_ --------------------------
	.section	.nv.info._Z14updateCenters4iPdiiS_iPiS0_S0_,"",@"SHT_CUDA_INFO"
	.sectionflags	@""
	.align	4


	//----- nvinfo : EIATTR_CUDA_API_VERSION
	.align		4
        /*0000*/ 	.byte	0x04, 0x37
        /*0002*/ 	.short	(.L_21 - .L_20)
.L_20:
        /*0004*/ 	.word	0x00000082


	//----- nvinfo : EIATTR_KPARAM_INFO
	.align		4
.L_21:
        /*0008*/ 	.byte	0x04, 0x17
        /*000a*/ 	.short	(.L_23 - .L_22)
.L_22:
        /*000c*/ 	.word	0x00000000
        /*0010*/ 	.short	0x0008
        /*0012*/ 	.short	0x0038
        /*0014*/ 	.byte	0x00, 0xf5, 0x21, 0x00


	//----- nvinfo : EIATTR_KPARAM_INFO
	.align		4
.L_23:
        /*0018*/ 	.byte	0x04, 0x17
        /*001a*/ 	.short	(.L_25 - .L_24)
.L_24:
        /*001c*/ 	.word	0x00000000
        /*0020*/ 	.short	0x0007
        /*0022*/ 	.short	0x0030
        /*0024*/ 	.byte	0x00, 0xf5, 0x21, 0x00


	//----- nvinfo : EIATTR_KPARAM_INFO
	.align		4
.L_25:
        /*0028*/ 	.byte	0x04, 0x17
        /*002a*/ 	.short	(.L_27 - .L_26)
.L_26:
        /*002c*/ 	.word	0x00000000
        /*0030*/ 	.short	0x0006
        /*0032*/ 	.short	0x0028
        /*0034*/ 	.byte	0x00, 0xf5, 0x21, 0x00


	//----- nvinfo : EIATTR_KPARAM_INFO
	.align		4
.L_27:
        /*0038*/ 	.byte	0x04, 0x17
        /*003a*/ 	.short	(.L_29 - .L_28)
.L_28:
        /*003c*/ 	.word	0x00000000
        /*0040*/ 	.short	0x0005
        /*0042*/ 	.short	0x0020
        /*0044*/ 	.byte	0x00, 0xf0, 0x11, 0x00


	//----- nvinfo : EIATTR_KPARAM_INFO
	.align		4
.L_29:
        /*0048*/ 	.byte	0x04, 0x17
        /*004a*/ 	.short	(.L_31 - .L_30)
.L_30:
        /*004c*/ 	.word	0x00000000
        /*0050*/ 	.short	0x0004
        /*0052*/ 	.short	0x0018
        /*0054*/ 	.byte	0x00, 0xf5, 0x21, 0x00


	//----- nvinfo : EIATTR_KPARAM_INFO
	.align		4
.L_31:
        /*0058*/ 	.byte	0x04, 0x17
        /*005a*/ 	.short	(.L_33 - .L_32)
.L_32:
        /*005c*/ 	.word	0x00000000
        /*0060*/ 	.short	0x0003
        /*0062*/ 	.short	0x0014
        /*0064*/ 	.byte	0x00, 0xf0, 0x11, 0x00


	//----- nvinfo : EIATTR_KPARAM_INFO
	.align		4
.L_33:
        /*0068*/ 	.byte	0x04, 0x17
        /*006a*/ 	.short	(.L_35 - .L_34)
.L_34:
        /*006c*/ 	.word	0x00000000
        /*0070*/ 	.short	0x0002
        /*0072*/ 	.short	0x0010
        /*0074*/ 	.byte	0x00, 0xf0, 0x11, 0x00


	//----- nvinfo : EIATTR_KPARAM_INFO
	.align		4
.L_35:
        /*0078*/ 	.byte	0x04, 0x17
        /*007a*/ 	.short	(.L_37 - .L_36)
.L_36:
        /*007c*/ 	.word	0x00000000
        /*0080*/ 	.short	0x0001
        /*0082*/ 	.short	0x0008
        /*0084*/ 	.byte	0x00, 0xf5, 0x21, 0x00


	//----- nvinfo : EIATTR_KPARAM_INFO
	.align		4
.L_37:
        /*0088*/ 	.byte	0x04, 0x17
        /*008a*/ 	.short	(.L_39 - .L_38)
.L_38:
        /*008c*/ 	.word	0x00000000
        /*0090*/ 	.short	0x0000
        /*0092*/ 	.short	0x0000
        /*0094*/ 	.byte	0x00, 0xf0, 0x11, 0x00


	//----- nvinfo : EIATTR_SPARSE_MMA_MASK
	.align		4
.L_39:
        /*0098*/ 	.byte	0x03, 0x50
        /*009a*/ 	.short	0x0000


	//----- nvinfo : EIATTR_MAXREG_COUNT
	.align		4
        /*009c*/ 	.byte	0x03, 0x1b
        /*009e*/ 	.short	0x00ff


	//----- nvinfo : EIATTR_MERCURY_ISA_VERSION
	.align		4
        /*00a0*/ 	.byte	0x03, 0x5f
        /*00a2*/ 	.short	0x0101


	//----- nvinfo : EIATTR_VRC_CTA_INIT_COUNT
	.align		4
        /*00a4*/ 	.byte	0x02, 0x4a
	.zero		1
	.zero		1


	//----- nvinfo : EIATTR_EXIT_INSTR_OFFSETS
	.align		4
        /*00a8*/ 	.byte	0x04, 0x1c
        /*00aa*/ 	.short	(.L_41 - .L_40)


	//   ....[0]....
.L_40:
        /*00ac*/ 	.word	0x00000090


	//   ....[1]....
        /*00b0*/ 	.word	0x000000f0


	//   ....[2]....
        /*00b4*/ 	.word	0x00000450


	//   ....[3]....
        /*00b8*/ 	.word	0x00000460


	//   ....[4]....
        /*00bc*/ 	.word	0x00002100


	//----- nvinfo : EIATTR_CRS_STACK_SIZE
	.align		4
.L_41:
        /*00c0*/ 	.byte	0x04, 0x1e
        /*00c2*/ 	.short	(.L_43 - .L_42)
.L_42:
        /*00c4*/ 	.word	0x00000000


	//----- nvinfo : EIATTR_CBANK_PARAM_SIZE
	.align		4
.L_43:
        /*00c8*/ 	.byte	0x03, 0x19
        /*00ca*/ 	.short	0x0040


	//----- nvinfo : EIATTR_PARAM_CBANK
	.align		4
        /*00cc*/ 	.byte	0x04, 0x0a
        /*00ce*/ 	.short	(.L_45 - .L_44)
	.align		4
.L_44:
        /*00d0*/ 	.word	index@(.nv.constant0._Z14updateCenters4iPdiiS_iPiS0_S0_)
        /*00d4*/ 	.short	0x0380
        /*00d6*/ 	.short	0x0040


	//----- nvinfo : EIATTR_SW_WAR
	.align		4
.L_45:
        /*00d8*/ 	.byte	0x04, 0x36
        /*00da*/ 	.short	(.L_47 - .L_46)
.L_46:
        /*00dc*/ 	.word	0x00000008
.L_47:


//--------------------- .nv.info._Z17updateCorrespondsPiiiS_PbS_S_S_S0_S0_ --------------------------
	.section	.nv.info._Z17updateCorrespondsPiiiS_PbS_S_S_S0_S0_,"",@"SHT_CUDA_INFO"
	.sectionflags	@""
	.align	4


	//----- nvinfo : EIATTR_CUDA_API_VERSION
	.align		4
        /*0000*/ 	.byte	0x04, 0x37
        /*0002*/ 	.short	(.L_49 - .L_48)
.L_48:
        /*0004*/ 	.word	0x00000082


	//----- nvinfo : EIATTR_KPARAM_INFO
	.align		4
.L_49:
        /*0008*/ 	.byte	0x04, 0x17
        /*000a*/ 	.short	(.L_51 - .L_50)
.L_50:
        /*000c*/ 	.word	0x00000000
        /*0010*/ 	.short	0x0009
        /*0012*/ 	.short	0x0040
        /*0014*/ 	.byte	0x00, 0xf5, 0x21, 0x00


	//----- nvinfo : EIATTR_KPARAM_INFO
	.align		4
.L_51:
        /*0018*/ 	.byte	0x04, 0x17
        /*001a*/ 	.short	(.L_53 - .L_52)
.L_52:
        /*001c*/ 	.word	0x00000000
        /*0020*/ 	.short	0x0008
        /*0022*/ 	.short	0x0038
        /*0024*/ 	.byte	0x00, 0xf5, 0x21, 0x00


	//----- nvinfo : EIATTR_KPARAM_INFO
	.align		4
.L_53:
        /*0028*/ 	.byte	0x04, 0x17
        /*002a*/ 	.short	(.L_55 - .L_54)
.L_54:
        /*002c*/ 	.word	0x00000000
        /*0030*/ 	.short	0x0007
        /*0032*/ 	.short	0x0030
        /*0034*/ 	.byte	0x00, 0xf5, 0x21, 0x00


	//----- nvinfo : EIATTR_KPARAM_INFO
	.align		4
.L_55:
        /*0038*/ 	.byte	0x04, 0x17
        /*003a*/ 	.short	(.L_57 - .L_56)
.L_56:
        /*003c*/ 	.word	0x00000000
        /*0040*/ 	.short	0x0006
        /*0042*/ 	.short	0x0028
        /*0044*/ 	.byte	0x00, 0xf5, 0x21, 0x00


	//----- nvinfo : EIATTR_KPARAM_INFO
	.align		4
.L_57:
        /*0048*/ 	.byte	0x04, 0x17
        /*004a*/ 	.short	(.L_59 - .L_58)
.L_58:
        /*004c*/ 	.word	0x00000000
        /*0050*/ 	.short	0x0005
        /*0052*/ 	.short	0x0020
        /*0054*/ 	.byte	0x00, 0xf5, 0x21, 0x00


	//----- nvinfo : EIATTR_KPARAM_INFO
	.align		4
.L_59:
        /*0058*/ 	.byte	0x04, 0x17
        /*005a*/ 	.short	(.L_61 - .L_60)
.L_60:
        /*005c*/ 	.word	0x00000000
        /*0060*/ 	.short	0x0004
        /*0062*/ 	.short	0x0018
        /*0064*/ 	.byte	0x00, 0xf5, 0x21, 0x00


	//----- nvinfo : EIATTR_KPARAM_INFO
	.align		4
.L_61:
        /*0068*/ 	.byte	0x04, 0x17
        /*006a*/ 	.short	(.L_63 - .L_62)
.L_62:
        /*006c*/ 	.word	0x00000000
        /*0070*/ 	.short	0x0003
        /*0072*/ 	.short	0x0010
        /*0074*/ 	.byte	0x00, 0xf5, 0x21, 0x00


	//----- nvinfo : EIATTR_KPARAM_INFO
	.align		4
.L_63:
        /*0078*/ 	.byte	0x04, 0x17
        /*007a*/ 	.short	(.L_65 - .L_64)
.L_64:
        /*007c*/ 	.word	0x00000000
        /*0080*/ 	.short	0x0002
        /*0082*/ 	.short	0x000c
        /*0084*/ 	.byte	0x00, 0xf0, 0x11, 0x00


	//----- nvinfo : EIATTR_KPARAM_INFO
	.align		4
.L_65:
        /*0088*/ 	.byte	0x04, 0x17
        /*008a*/ 	.short	(.L_67 - .L_66)
.L_66:
        /*008c*/ 	.word	0x00000000
        /*0090*/ 	.short	0x0001
        /*0092*/ 	.short	0x0008
        /*0094*/ 	.byte	0x00, 0xf0, 0x11, 0x00


	//----- nvinfo : EIATTR_KPARAM_INFO
	.align		4
.L_67:
        /*0098*/ 	.byte	0x04, 0x17
        /*009a*/ 	.short	(.L_69 - .L_68)
.L_68:
        /*009c*/ 	.word	0x00000000
        /*00a0*/ 	.short	0x0000
        /*00a2*/ 	.short	0x0000
        /*00a4*/ 	.byte	0x00, 0xf5, 0x21, 0x00


	//----- nvinfo : EIATTR_SPARSE_MMA_MASK
	.align		4
.L_69:
        /*00a8*/ 	.byte	0x03, 0x50
        /*00aa*/ 	.short	0x0000


	//----- nvinfo : EIATTR_MAXREG_COUNT
	.align		4
        /*00ac*/ 	.byte	0x03, 0x1b
        /*00ae*/ 	.short	0x00ff


	//----- nvinfo : EIATTR_MERCURY_ISA_VERSION
	.align		4
        /*00b0*/ 	.byte	0x03, 0x5f
        /*00b2*/ 	.short	0x0101


	//----- nvinfo : EIATTR_VRC_CTA_INIT_COUNT
	.align		4
        /*00b4*/ 	.byte	0x02, 0x4a
	.zero		1
	.zero		1


	//----- nvinfo : EIATTR_EXIT_INSTR_OFFSETS
	.align		4
        /*00b8*/ 	.byte	0x04, 0x1c
        /*00ba*/ 	.short	(.L_71 - .L_70)


	//   ....[0]....
.L_70:
        /*00bc*/ 	.word	0x000022c0


	//   ....[1]....
        /*00c0*/ 	.word	0x00002a00


	//   ....[2]....
        /*00c4*/ 	.word	0x00002da0


	//   ....[3]....
        /*00c8*/ 	.word	0x00002fc0


	//   ....[4]....
        /*00cc*/ 	.word	0x000030d0


	//----- nvinfo : EIATTR_CBANK_PARAM_SIZE
	.align		4
.L_71:
        /*00d0*/ 	.byte	0x03, 0x19
        /*00d2*/ 	.short	0x0048


	//----- nvinfo : EIATTR_PARAM_CBANK
	.align		4
        /*00d4*/ 	.byte	0x04, 0x0a
        /*00d6*/ 	.short	(.L_73 - .L_72)
	.align		4
.L_72:
        /*00d8*/ 	.word	index@(.nv.constant0._Z17updateCorrespondsPiiiS_PbS_S_S_S0_S0_)
        /*00dc*/ 	.short	0x0380
        /*00de*/ 	.short	0x0048


	//----- nvinfo : EIATTR_SW_WAR
	.align		4
.L_73:
        /*00e0*/ 	.byte	0x04, 0x36
        /*00e2*/ 	.short	(.L_75 - .L_74)
.L_74:
        /*00e4*/ 	.word	0x00000008
.L_75:


//--------------------- .nv.info._Z16updatebelonging4iPdiiS_PiiPbS1_ --------------------------
	.section	.nv.info._Z16updatebelonging4iPdiiS_PiiPbS1_,"",@"SHT_CUDA_INFO"
	.sectionflags	@""
	.align	4


	//----- nvinfo : EIATTR_CUDA_API_VERSION
	.align		4
        /*0000*/ 	.byte	0x04, 0x37
        /*0002*/ 	.short	(.L_77 - .L_76)
.L_76:
        /*0004*/ 	.word	0x00000082


	//----- nvinfo : EIATTR_KPARAM_INFO
	.align		4
.L_77:
        /*0008*/ 	.byte	0x04, 0x17
        /*000a*/ 	.short	(.L_79 - .L_78)
.L_78:
        /*000c*/ 	.word	0x00000000
        /*0010*/ 	.short	0x0008
        /*0012*/ 	.short	0x0038
        /*0014*/ 	.byte	0x00, 0xf5, 0x21, 0x00


	//----- nvinfo : EIATTR_KPARAM_INFO
	.align		4
.L_79:
        /*0018*/ 	.byte	0x04, 0x17
        /*001a*/ 	.short	(.L_81 - .L_80)
.L_80:
        /*001c*/ 	.word	0x00000000
        /*0020*/ 	.short	0x0007
        /*0022*/ 	.short	0x0030
        /*0024*/ 	.byte	0x00, 0xf5, 0x21, 0x00


	//----- nvinfo : EIATTR_KPARAM_INFO
	.align		4
.L_81:
        /*0028*/ 	.byte	0x04, 0x17
        /*002a*/ 	.short	(.L_83 - .L_82)
.L_82:
        /*002c*/ 	.word	0x00000000
        /*0030*/ 	.short	0x0006
        /*0032*/ 	.short	0x0028
        /*0034*/ 	.byte	0x00, 0xf0, 0x11, 0x00


	//----- nvinfo : EIATTR_KPARAM_INFO
	.align		4
.L_83:
        /*0038*/ 	.byte	0x04, 0x17
        /*003a*/ 	.short	(.L_85 - .L_84)
.L_84:
        /*003c*/ 	.word	0x00000000
        /*0040*/ 	.short	0x0005
        /*0042*/ 	.short	0x0020
        /*0044*/ 	.byte	0x00, 0xf5, 0x21, 0x00


	//----- nvinfo : EIATTR_KPARAM_INFO
	.align		4
.L_85:
        /*0048*/ 	.byte	0x04, 0x17
        /*004a*/ 	.short	(.L_87 - .L_86)
.L_86:
        /*004c*/ 	.word	0x00000000
        /*0050*/ 	.short	0x0004
        /*0052*/ 	.short	0x0018
        /*0054*/ 	.byte	0x00, 0xf5, 0x21, 0x00


	//----- nvinfo : EIATTR_KPARAM_INFO
	.align		4
.L_87:
        /*0058*/ 	.byte	0x04, 0x17
        /*005a*/ 	.short	(.L_89 - .L_88)
.L_88:
        /*005c*/ 	.word	0x00000000
        /*0060*/ 	.short	0x0003
        /*0062*/ 	.short	0x0014
        /*0064*/ 	.byte	0x00, 0xf0, 0x11, 0x00


	//----- nvinfo : EIATTR_KPARAM_INFO
	.align		4
.L_89:
        /*0068*/ 	.byte	0x04, 0x17
        /*006a*/ 	.short	(.L_91 - .L_90)
.L_90:
        /*006c*/ 	.word	0x00000000
        /*0070*/ 	.short	0x0002
        /*0072*/ 	.short	0x0010
        /*0074*/ 	.byte	0x00, 0xf0, 0x11, 0x00


	//----- nvinfo : EIATTR_KPARAM_INFO
	.align		4
.L_91:
        /*0078*/ 	.byte	0x04, 0x17
        /*007a*/ 	.short	(.L_93 - .L_92)
.L_92:
        /*007c*/ 	.word	0x00000000
        /*0080*/ 	.short	0x0001
        /*0082*/ 	.short	0x0008
        /*0084*/ 	.byte	0x00, 0xf5, 0x21, 0x00


	//----- nvinfo : EIATTR_KPARAM_INFO
	.align		4
.L_93:
        /*0088*/ 	.byte	0x04, 0x17
        /*008a*/ 	.short	(.L_95 - .L_94)
.L_94:
        /*008c*/ 	.word	0x00000000
        /*0090*/ 	.short	0x0000
        /*0092*/ 	.short	0x0000
        /*0094*/ 	.byte	0x00, 0xf0, 0x11, 0x00


	//----- nvinfo : EIATTR_SPARSE_MMA_MASK
	.align		4
.L_95:
        /*0098*/ 	.byte	0x03, 0x50
        /*009a*/ 	.short	0x0000


	//----- nvinfo : EIATTR_MAXREG_COUNT
	.align		4
        /*009c*/ 	.byte	0x03, 0x1b
        /*009e*/ 	.short	0x00ff


	//----- nvinfo : EIATTR_MERCURY_ISA_VERSION
	.align		4
        /*00a0*/ 	.byte	0x03, 0x5f
        /*00a2*/ 	.short	0x0101


	//----- nvinfo : EIATTR_VRC_CTA_INIT_COUNT
	.align		4
        /*00a4*/ 	.byte	0x02, 0x4a
	.zero		1
	.zero		1


	//----- nvinfo : EIATTR_EXIT_INSTR_OFFSETS
	.align		4
        /*00a8*/ 	.byte	0x04, 0x1c
        /*00aa*/ 	.short	(.L_97 - .L_96)


	//   ....[0]....
.L_96:
        /*00ac*/ 	.word	0x00000090


	//   ....[1]....
        /*00b0*/ 	.word	0x00002c70


	//----- nvinfo : EIATTR_CBANK_PARAM_SIZE
	.align		4
.L_97:
        /*00b4*/ 	.byte	0x03, 0x19
        /*00b6*/ 	.short	0x0040


	//----- nvinfo : EIATTR_PARAM_CBANK
	.align		4
        /*00b8*/ 	.byte	0x04, 0x0a
        /*00ba*/ 	.short	(.L_99 - .L_98)
	.align		4
.L_98:
        /*00bc*/ 	.word	index@(.nv.constant0._Z16updatebelonging4iPdiiS_PiiPbS1_)
        /*00c0*/ 	.short	0x0380
        /*00c2*/ 	.short	0x0040


	//----- nvinfo : EIATTR_SW_WAR
	.align		4
.L_99:
        /*00c4*/ 	.byte	0x04, 0x36
        /*00c6*/ 	.short	(.L_101 - .L_100)
.L_100:
        /*00c8*/ 	.word	0x00000008
.L_101:


//--------------------- .nv.callgraph             --------------------------
	.section	.nv.callgraph,"",@"SHT_CUDA_CALLGRAPH"
	.align	4
	.sectionentsize	8
	.align		4
        /*0000*/ 	.word	0x00000000
	.align		4
        /*0004*/ 	.word	0xffffffff
	.align		4
        /*0008*/ 	.word	0x00000000
	.align		4
        /*000c*/ 	.word	0xfffffffe
	.align		4
        /*0010*/ 	.word	0x00000000
	.align		4
        /*0014*/ 	.word	0xfffffffd
	.align		4
        /*0018*/ 	.word	0x00000000
	.align		4
        /*001c*/ 	.word	0xfffffffc


//--------------------- .text._Z14updateCenters4iPdiiS_iPiS0_S0_ --------------------------
	.section	.text._Z14updateCenters4iPdiiS_iPiS0_S0_,"ax",@progbits
	.align	128
        .global         _Z14updateCenters4iPdiiS_iPiS0_S0_
        .type           _Z14updateCenters4iPdiiS_iPiS0_S0_,@function
        .size           _Z14updateCenters4iPdiiS_iPiS0_S0_,(.L_x_90 - _Z14updateCenters4iPdiiS_iPiS0_S0_)
        .other          _Z14updateCenters4iPdiiS_iPiS0_S0_,@"STO_CUDA_ENTRY STV_DEFAULT"
_Z14updateCenters4iPdiiS_iPiS0_S0_:
.text._Z14updateCenters4iPdiiS_iPiS0_S0_:
[----:B------:R-:W-:Y:S01]  /*0000*/  LDC R1, c[0x0][0x37c] ;  /* 0x0000df00ff017b82 */ /* 0x000fe20000000800 */
[----:B------:R-:W0:Y:S01]  /*0010*/  S2R R0, SR_CTAID.X ;  /* 0x0000000000007919 */ /* 0x000e220000002500 */
[----:B------:R-:W0:Y:S01]  /*0020*/  LDCU UR4, c[0x0][0x360] ;  /* 0x00006c00ff0477ac */ /* 0x000e220008000800 */
[----:B------:R-:W0:Y:S01]  /*0030*/  S2R R3, SR_TID.X ;  /* 0x0000000000037919 */ /* 0x000e220000002100 */
[----:B------:R-:W1:Y:S01]  /*0040*/  LDCU UR5, c[0x0][0x380] ;  /* 0x00007000ff0577ac */ /* 0x000e620008000800 */
[----:B------:R-:W2:Y:S01]  /*0050*/  LDCU UR6, c[0x0][0x3a0] ;  /* 0x00007400ff0677ac */ /* 0x000ea20008000800 */
[----:B0-----:R-:W-:-:S04]  /*0060*/  IMAD R0, R0, UR4, R3 ;  /* 0x0000000400007c24 */ /* 0x001fc8000f8e0203 */
[----:B-1----:R-:W-:-:S05]  /*0070*/  VIADD R9, R0, UR5 ;  /* 0x0000000500097c36 */ /* 0x002fca0008000000 */
[----:B--2---:R-:W-:-:S13]  /*0080*/  ISETP.GE.AND P0, PT, R9, UR6, PT ;  /* 0x0000000609007c0c */ /* 0x004fda000bf06270 */
[----:B------:R-:W-:Y:S05]  /*0090*/  @P0 EXIT ;  /* 0x000000000000094d */ /* 0x000fea0003800000 */
[----:B------:R-:W0:Y:S01]  /*00a0*/  LDC.64 R12, c[0x0][0x3b8] ;  /* 0x0000ee00ff0c7b82 */ /* 0x000e220000000a00 */
[----:B------:R-:W1:Y:S01]  /*00b0*/  LDCU.64 UR6, c[0x0][0x358] ;  /* 0x00006b00ff0677ac */ /* 0x000e620008000a00 */
[----:B0-----:R-:W-:-:S05]  /*00c0*/  IMAD.WIDE R12, R9, 0x4, R12 ;  /* 0x00000004090c7825 */ /* 0x001fca00078e020c */
[----:B-1----:R-:W2:Y:S02]  /*00d0*/  LDG.E R0, desc[UR6][R12.64] ;  /* 0x000000060c007981 */ /* 0x002ea4000c1e1900 */
[----:B--2---:R-:W-:-:S13]  /*00e0*/  ISETP.GE.AND P0, PT, R0, 0x1, PT ;  /* 0x000000010000780c */ /* 0x004fda0003f06270 */
[----:B------:R-:W-:Y:S05]  /*00f0*/  @!P0 EXIT ;  /* 0x000000000000894d */ /* 0x000fea0003800000 */
[----:B------:R-:W0:Y:S02]  /*0100*/  LDC R8, c[0x0][0x394] ;  /* 0x0000e500ff087b82 */ /* 0x000e240000000800 */
[----:B0-----:R-:W-:-:S13]  /*0110*/  ISETP.GE.AND P0, PT, R8, 0x1, PT ;  /* 0x000000010800780c */ /* 0x001fda0003f06270 */
[----:B------:R-:W-:Y:S05]  /*0120*/  @!P0 BRA `(.L_x_0) ;  /* 0x0000000000c08947 */ /* 0x000fea0003800000 */
[C---:B------:R-:W-:Y:S01]  /*0130*/  ISETP.GE.U32.AND P1, PT, R8.reuse, 0x8, PT ;  /* 0x000000080800780c */ /* 0x040fe20003f26070 */
[----:B------:R-:W-:Y:S01]  /*0140*/  IMAD.MOV.U32 R0, RZ, RZ, RZ ;  /* 0x000000ffff007224 */ /* 0x000fe200078e00ff */
[----:B------:R-:W-:-:S04]  /*0150*/  LOP3.LUT R6, R8, 0x7, RZ, 0xc0, !PT ;  /* 0x0000000708067812 */ /* 0x000fc800078ec0ff */
[----:B------:R-:W-:-:S07]  /*0160*/  ISETP.NE.AND P2, PT, R6, RZ, PT ;  /* 0x000000ff0600720c */ /* 0x000fce0003f45270 */
[----:B------:R-:W-:Y:S06]  /*0170*/  @!P1 BRA `(.L_x_1) ;  /* 0x0000000000409947 */ /* 0x000fec0003800000 */
[----:B------:R-:W0:Y:S01]  /*0180*/  LDC.64 R4, c[0x0][0x398] ;  /* 0x0000e600ff047b82 */ /* 0x000e220000000a00 */
[----:B------:R-:W-:Y:S01]  /*0190*/  LOP3.LUT R0, R8, 0x7ffffff8, RZ, 0xc0, !PT ;  /* 0x7ffffff808007812 */ /* 0x000fe200078ec0ff */
[----:B------:R-:W-:-:S06]  /*01a0*/  UMOV UR4, URZ ;  /* 0x000000ff00047c82 */ /* 0x000fcc0008000000 */
.L_x_2:
[----:B-1----:R-:W-:Y:S01]  /*01b0*/  IMAD R3, R9, R8, UR4 ;  /* 0x0000000409037e24 */ /* 0x002fe2000f8e0208 */
[----:B------:R-:W-:-:S03]  /*01c0*/  UIADD3 UR4, UPT, UPT, UR4, 0x8, URZ ;  /* 0x0000000804047890 */ /* 0x000fc6000fffe0ff */
[----:B0-----:R-:W-:-:S03]  /*01d0*/  IMAD.WIDE R2, R3, 0x8, R4 ;  /* 0x0000000803027825 */ /* 0x001fc600078e0204 */
[----:B------:R-:W-:Y:S02]  /*01e0*/  ISETP.NE.AND P1, PT, R0, UR4, PT ;  /* 0x0000000400007c0c */ /* 0x000fe4000bf25270 */
[----:B------:R1:W-:Y:S04]  /*01f0*/  STG.E.64 desc[UR6][R2.64], RZ ;  /* 0x000000ff02007986 */ /* 0x0003e8000c101b06 */
[----:B------:R1:W-:Y:S04]  /*0200*/  STG.E.64 desc[UR6][R2.64+0x8], RZ ;  /* 0x000008ff02007986 */ /* 0x0003e8000c101b06 */
[----:B------:R1:W-:Y:S04]  /*0210*/  STG.E.64 desc[UR6][R2.64+0x10], RZ ;  /* 0x000010ff02007986 */ /* 0x0003e8000c101b06 */
[----:B------:R1:W-:Y:S04]  /*0220*/  STG.E.64 desc[UR6][R2.64+0x18], RZ ;  /* 0x000018ff02007986 */ /* 0x0003e8000c101b06 */
[----:B------:R1:W-:Y:S04]  /*0230*/  STG.E.64 desc[UR6][R2.64+0x20], RZ ;  /* 0x000020ff02007986 */ /* 0x0003e8000c101b06 */
[----:B------:R1:W-:Y:S04]  /*0240*/  STG.E.64 desc[UR6][R2.64+0x28], RZ ;  /* 0x000028ff02007986 */ /* 0x0003e8000c101b06 */
[----:B------:R1:W-:Y:S04]  /*0250*/  STG.E.64 desc[UR6][R2.64+0x30], RZ ;  /* 0x000030ff02007986 */ /* 0x0003e8000c101b06 */
[----:B------:R1:W-:Y:S01]  /*0260*/  STG.E.64 desc[UR6][R2.64+0x38], RZ ;  /* 0x000038ff02007986 */ /* 0x0003e2000c101b06 */
[----:B------:R-:W-:Y:S05]  /*0270*/  @P1 BRA `(.L_x_2) ;  /* 0xfffffffc00cc1947 */ /* 0x000fea000383ffff */
.L_x_1:
[----:B------:R-:W-:Y:S05]  /*0280*/  @!P2 BRA `(.L_x_0) ;  /* 0x000000000068a947 */ /* 0x000fea0003800000 */
[----:B------:R-:W-:Y:S02]  /*0290*/  ISETP.GE.U32.AND P1, PT, R6, 0x4, PT ;  /* 0x000000040600780c */ /* 0x000fe40003f26070 */
[----:B------:R-:W-:-:S04]  /*02a0*/  LOP3.LUT R4, R8, 0x3, RZ, 0xc0, !PT ;  /* 0x0000000308047812 */ /* 0x000fc800078ec0ff */
[----:B------:R-:W-:-:S07]  /*02b0*/  ISETP.NE.AND P2, PT, R4, RZ, PT ;  /* 0x000000ff0400720c */ /* 0x000fce0003f45270 */
[----:B------:R-:W-:Y:S06]  /*02c0*/  @!P1 BRA `(.L_x_3) ;  /* 0x0000000000209947 */ /* 0x000fec0003800000 */
[----:B-1----:R-:W0:Y:S01]  /*02d0*/  LDC.64 R2, c[0x0][0x398] ;  /* 0x0000e600ff027b82 */ /* 0x002e220000000a00 */
[----:B------:R-:W-:Y:S02]  /*02e0*/  IMAD R5, R9, R8, R0 ;  /* 0x0000000809057224 */ /* 0x000fe400078e0200 */
[----:B------:R-:W-:Y:S02]  /*02f0*/  VIADD R0, R0, 0x4 ;  /* 0x0000000400007836 */ /* 0x000fe40000000000 */
[----:B0-----:R-:W-:-:S05]  /*0300*/  IMAD.WIDE R2, R5, 0x8, R2 ;  /* 0x0000000805027825 */ /* 0x001fca00078e0202 */
[----:B------:R0:W-:Y:S04]  /*0310*/  STG.E.64 desc[UR6][R2.64], RZ ;  /* 0x000000ff02007986 */ /* 0x0001e8000c101b06 */
[----:B------:R0:W-:Y:S04]  /*0320*/  STG.E.64 desc[UR6][R2.64+0x8], RZ ;  /* 0x000008ff02007986 */ /* 0x0001e8000c101b06 */
[----:B------:R0:W-:Y:S04]  /*0330*/  STG.E.64 desc[UR6][R2.64+0x10], RZ ;  /* 0x000010ff02007986 */ /* 0x0001e8000c101b06 */
[----:B------:R0:W-:Y:S02]  /*0340*/  STG.E.64 desc[UR6][R2.64+0x18], RZ ;  /* 0x000018ff02007986 */ /* 0x0001e4000c101b06 */
.L_x_3:
[----:B------:R-:W-:Y:S05]  /*0350*/  @!P2 BRA `(.L_x_0) ;  /* 0x000000000034a947 */ /* 0x000fea0003800000 */
[----:B01----:R-:W-:Y:S02]  /*0360*/  LOP3.LUT R2, R8, 0x1, RZ, 0xc0, !PT ;  /* 0x0000000108027812 */ /* 0x003fe400078ec0ff */
[----:B------:R-:W-:Y:S02]  /*0370*/  ISETP.NE.AND P1, PT, R4, 0x1, PT ;  /* 0x000000010400780c */ /* 0x000fe40003f25270 */
[----:B------:R-:W-:-:S11]  /*0380*/  ISETP.NE.U32.AND P2, PT, R2, 0x1, PT ;  /* 0x000000010200780c */ /* 0x000fd60003f45070 */
[----:B------:R-:W0:Y:S01]  /*0390*/  @P1 LDC.64 R2, c[0x0][0x398] ;  /* 0x0000e600ff021b82 */ /* 0x000e220000000a00 */
[----:B------:R-:W-:Y:S02]  /*03a0*/  @P1 IMAD R5, R9, R8, R0 ;  /* 0x0000000809051224 */ /* 0x000fe400078e0200 */
[----:B------:R-:W-:-:S04]  /*03b0*/  @P1 VIADD R0, R0, 0x2 ;  /* 0x0000000200001836 */ /* 0x000fc80000000000 */
[----:B------:R-:W-:Y:S01]  /*03c0*/  @!P2 IMAD R11, R9, R8, R0 ;  /* 0x00000008090ba224 */ /* 0x000fe200078e0200 */
[----:B------:R-:W1:Y:S01]  /*03d0*/  @!P2 LDC.64 R6, c[0x0][0x398] ;  /* 0x0000e600ff06ab82 */ /* 0x000e620000000a00 */
[----:B0-----:R-:W-:-:S05]  /*03e0*/  @P1 IMAD.WIDE R4, R5, 0x8, R2 ;  /* 0x0000000805041825 */ /* 0x001fca00078e0202 */
[----:B------:R2:W-:Y:S01]  /*03f0*/  @P1 STG.E.64 desc[UR6][R4.64], RZ ;  /* 0x000000ff04001986 */ /* 0x0005e2000c101b06 */
[----:B-1----:R-:W-:-:S03]  /*0400*/  @!P2 IMAD.WIDE R2, R11, 0x8, R6 ;  /* 0x000000080b02a825 */ /* 0x002fc600078e0206 */
[----:B------:R2:W-:Y:S04]  /*0410*/  @P1 STG.E.64 desc[UR6][R4.64+0x8], RZ ;  /* 0x000008ff04001986 */ /* 0x0005e8000c101b06 */
[----:B------:R2:W-:Y:S02]  /*0420*/  @!P2 STG.E.64 desc[UR6][R2.64], RZ ;  /* 0x000000ff0200a986 */ /* 0x0005e4000c101b06 */
.L_x_0:
[----:B------:R-:W3:Y:S02]  /*0430*/  LDG.E R0, desc[UR6][R12.64] ;  /* 0x000000060c007981 */ /* 0x000ee4000c1e1900 */
[----:B---3--:R-:W-:-:S13]  /*0440*/  ISETP.GE.AND P1, PT, R0, 0x1, PT ;  /* 0x000000010000780c */ /* 0x008fda0003f26270 */
[----:B------:R-:W-:Y:S05]  /*0450*/  @!P1 EXIT ;  /* 0x000000000000994d */ /* 0x000fea0003800000 */
[----:B------:R-:W-:Y:S05]  /*0460*/  @!P0 EXIT ;  /* 0x000000000000894d */ /* 0x000fea0003800000 */
[----:B------:R-:W3:Y:S01]  /*0470*/  LDC.64 R10, c[0x0][0x3b0] ;  /* 0x0000ec00ff0a7b82 */ /* 0x000ee20000000a00 */
[C---:B------:R-:W-:Y:S01]  /*0480*/  LOP3.LUT R6, R8.reuse, 0x7ffffff8, RZ, 0xc0, !PT ;  /* 0x7ffffff808067812 */ /* 0x040fe200078ec0ff */
[C---:B------:R-:W-:Y:S01]  /*0490*/  IMAD R7, R9.reuse, R8, RZ ;  /* 0x0000000809077224 */ /* 0x040fe200078e02ff */
[C---:B--2---:R-:W-:Y:S01]  /*04a0*/  LOP3.LUT R5, R8.reuse, 0x7, RZ, 0xc0, !PT ;  /* 0x0000000708057812 */ /* 0x044fe200078ec0ff */
[----:B01----:R-:W-:Y:S01]  /*04b0*/  IMAD.MOV.U32 R3, RZ, RZ, RZ ;  /* 0x000000ffff037224 */ /* 0x003fe200078e00ff */
[----:B------:R-:W-:Y:S01]  /*04c0*/  LOP3.LUT R4, R8, 0x3, RZ, 0xc0, !PT ;  /* 0x0000000308047812 */ /* 0x000fe200078ec0ff */
[----:B------:R-:W-:Y:S02]  /*04d0*/  IMAD.MOV R2, RZ, RZ, -R6 ;  /* 0x000000ffff027224 */ /* 0x000fe400078e0a06 */
[----:B---3--:R-:W-:-:S07]  /*04e0*/  IMAD.WIDE R10, R9, 0x4, R10 ;  /* 0x00000004090a7825 */ /* 0x008fce00078e020a */
.L_x_39:
[----:B--2---:R-:W2:Y:S01]  /*04f0*/  LDG.E R0, desc[UR6][R10.64] ;  /* 0x000000060a007981 */ /* 0x004ea2000c1e1900 */
[----:B0-----:R-:W0:Y:S01]  /*0500*/  LDC.64 R8, c[0x0][0x3a8] ;  /* 0x0000ea00ff087b82 */ /* 0x001e220000000a00 */
[----:B-1----:R-:W1:Y:S01]  /*0510*/  LDCU UR4, c[0x0][0x394] ;  /* 0x00007280ff0477ac */ /* 0x002e620008000800 */
[----:B--23--:R-:W-:-:S04]  /*0520*/  IMAD.IADD R15, R0, 0x1, R3 ;  /* 0x00000001000f7824 */ /* 0x00cfc800078e0203 */
[----:B0-----:R-:W-:-:S05]  /*0530*/  IMAD.WIDE R8, R15, 0x4, R8 ;  /* 0x000000040f087825 */ /* 0x001fca00078e0208 */
[----:B------:R-:W2:Y:S01]  /*0540*/  LDG.E R0, desc[UR6][R8.64] ;  /* 0x0000000608007981 */ /* 0x000ea2000c1e1900 */
[----:B-1----:R-:W-:Y:S01]  /*0550*/  UISETP.GE.U32.AND UP0, UPT, UR4, 0x8, UPT ;  /* 0x000000080400788c */ /* 0x002fe2000bf06070 */
[----:B------:R-:W-:Y:S02]  /*0560*/  HFMA2 R32, -RZ, RZ, 0, 0 ;  /* 0x00000000ff207431 */ /* 0x000fe400000001ff */
[----:B--2---:R-:W-:-:S06]  /*0570*/  IMAD R0, R0, UR4, RZ ;  /* 0x0000000400007c24 */ /* 0x004fcc000f8e02ff */
[----:B------:R-:W-:Y:S05]  /*0580*/  BRA.U !UP0, `(.L_x_4) ;  /* 0x0000000d08747547 */ /* 0x000fea000b800000 */
[----:B------:R-:W-:Y:S02]  /*0590*/  IMAD.MOV.U32 R32, RZ, RZ, R7 ;  /* 0x000000ffff207224 */ /* 0x000fe400078e0007 */
[----:B------:R-:W-:Y:S02]  /*05a0*/  IMAD.MOV.U32 R33, RZ, RZ, R0 ;  /* 0x000000ffff217224 */ /* 0x000fe400078e0000 */
[----:B------:R-:W-:-:S07]  /*05b0*/  IMAD.MOV.U32 R34, RZ, RZ, R2 ;  /* 0x000000ffff227224 */ /* 0x000fce00078e0002 */
.L_x_21:
[----:B------:R-:W2:Y:S01]  /*05c0*/  LDG.E R18, desc[UR6][R12.64] ;  /* 0x000000060c127981 */ /* 0x000ea2000c1e1900 */
[----:B0-----:R-:W0:Y:S01]  /*05d0*/  LDC.64 R26, c[0x0][0x388] ;  /* 0x0000e200ff1a7b82 */ /* 0x001e220000000a00 */
[----:B------:R-:W-:-:S07]  /*05e0*/  IMAD.MOV.U32 R8, RZ, RZ, 0x1 ;  /* 0x00000001ff087424 */ /* 0x000fce00078e00ff */
[----:B------:R-:W1:Y:S01]  /*05f0*/  LDC.64 R24, c[0x0][0x398] ;  /* 0x0000e600ff187b82 */ /* 0x000e620000000a00 */
[----:B0-----:R-:W-:-:S05]  /*0600*/  IMAD.WIDE R26, R33, 0x8, R26 ;  /* 0x00000008211a7825 */ /* 0x001fca00078e021a */
[----:B------:R-:W3:Y:S01]  /*0610*/  LDG.E.64 R14, desc[UR6][R26.64] ;  /* 0x000000061a0e7981 */ /* 0x000ee2000c1e1b00 */
[----:B------:R-:W-:Y:S01]  /*0620*/  BSSY.RECONVERGENT B1, `(.L_x_5) ;  /* 0x0000014000017945 */ /* 0x000fe20003800200 */
[----:B-1----:R-:W-:Y:S01]  /*0630*/  IMAD.WIDE R24, R32, 0x8, R24 ;  /* 0x0000000820187825 */ /* 0x002fe200078e0218 */
[----:B--2---:R-:W0:Y:S08]  /*0640*/  I2F.F64 R18, R18 ;  /* 0x0000001200127312 */ /* 0x004e300000201c00 */
[----:B0-----:R-:W0:Y:S01]  /*0650*/  MUFU.RCP64H R9, R19 ;  /* 0x0000001300097308 */ /* 0x001e220000001800 */
[----:B---3--:R-:W-:Y:S01]  /*0660*/  FSETP.GEU.AND P1, PT, |R15|, 6.5827683646048100446e-37, PT ;  /* 0x036000000f00780b */ /* 0x008fe20003f2e200 */
[----:B0-----:R-:W-:-:S08]  /*0670*/  DFMA R16, -R18, R8, 1 ;  /* 0x3ff000001210742b */ /* 0x001fd00000000108 */
[----:B------:R-:W-:-:S08]  /*0680*/  DFMA R16, R16, R16, R16 ;  /* 0x000000101010722b */ /* 0x000fd00000000010 */
[----:B------:R-:W-:-:S08]  /*0690*/  DFMA R16, R8, R16, R8 ;  /* 0x000000100810722b */ /* 0x000fd00000000008 */
[----:B------:R-:W-:-:S08]  /*06a0*/  DFMA R20, -R18, R16, 1 ;  /* 0x3ff000001214742b */ /* 0x000fd00000000110 */
[----:B------:R-:W-:-:S08]  /*06b0*/  DFMA R20, R16, R20, R16 ;  /* 0x000000141014722b */ /* 0x000fd00000000010 */
[----:B------:R-:W-:-:S08]  /*06c0*/  DMUL R8, R14, R20 ;  /* 0x000000140e087228 */ /* 0x000fd00000000000 */
[----:B------:R-:W-:-:S08]  /*06d0*/  DFMA R16, -R18, R8, R14 ;  /* 0x000000081210722b */ /* 0x000fd0000000010e */
[----:B------:R-:W-:-:S10]  /*06e0*/  DFMA R8, R20, R16, R8 ;  /* 0x000000101408722b */ /* 0x000fd40000000008 */
[----:B------:R-:W-:-:S05]  /*06f0*/  FFMA R16, RZ, R19, R9 ;  /* 0x00000013ff107223 */ /* 0x000fca0000000009 */
[----:B------:R-:W-:-:S13]  /*0700*/  FSETP.GT.AND P0, PT, |R16|, 1.469367938527859385e-39, PT ;  /* 0x001000001000780b */ /* 0x000fda0003f04200 */
[----:B------:R-:W-:Y:S05]  /*0710*/  @P0 BRA P1, `(.L_x_6) ;  /* 0x0000000000100947 */ /* 0x000fea0000800000 */
[----:B------:R-:W-:-:S07]  /*0720*/  MOV R8, 0x740 ;  /* 0x0000074000087802 */ /* 0x000fce0000000f00 */
[----:B------:R-:W-:Y:S05]  /*0730*/  CALL.REL.NOINC `($__internal_0_$__cuda_sm20_div_rn_f64_full) ;  /* 0x0000001800747944 */ /* 0x000fea0003c00000 */
[----:B------:R-:W-:Y:S02]  /*0740*/  IMAD.MOV.U32 R8, RZ, RZ, R14 ;  /* 0x000000ffff087224 */ /* 0x000fe400078e000e */
[----:B------:R-:W-:-:S07]  /*0750*/  IMAD.MOV.U32 R9, RZ, RZ, R15 ;  /* 0x000000ffff097224 */ /* 0x000fce00078e000f */
.L_x_6:
[----:B------:R-:W-:Y:S05]  /*0760*/  BSYNC.RECONVERGENT B1 ;  /* 0x0000000000017941 */ /* 0x000fea0003800200 */
.L_x_5:
[----:B------:R-:W2:Y:S02]  /*0770*/  LDG.E.64 R14, desc[UR6][R24.64] ;  /* 0x00000006180e7981 */ /* 0x000ea4000c1e1b00 */
[----:B--2---:R-:W-:-:S07]  /*0780*/  DADD R16, R14, R8 ;  /* 0x000000000e107229 */ /* 0x004fce0000000008 */
[----:B------:R0:W-:Y:S04]  /*0790*/  STG.E.64 desc[UR6][R24.64], R16 ;  /* 0x0000001018007986 */ /* 0x0001e8000c101b06 */
[----:B------:R-:W2:Y:S04]  /*07a0*/  LDG.E R18, desc[UR6][R12.64] ;  /* 0x000000060c127981 */ /* 0x000ea8000c1e1900 */
[----:B------:R-:W3:Y:S01]  /*07b0*/  LDG.E.64 R14, desc[UR6][R26.64+0x8] ;  /* 0x000008061a0e7981 */ /* 0x000ee2000c1e1b00 */
[----:B------:R-:W-:Y:S01]  /*07c0*/  MOV R8, 0x1 ;  /* 0x0000000100087802 */ /* 0x000fe20000000f00 */
[----:B------:R-:W-:Y:S01]  /*07d0*/  BSSY.RECONVERGENT B1, `(.L_x_7) ;  /* 0x0000013000017945 */ /* 0x000fe20003800200 */
[----:B--2---:R-:W1:Y:S01]  /*07e0*/  I2F.F64 R18, R18 ;  /* 0x0000001200127312 */ /* 0x004e620000201c00 */
[----:B---3--:R-:W-:-:S07]  /*07f0*/  FSETP.GEU.AND P1, PT, |R15|, 6.5827683646048100446e-37, PT ;  /* 0x036000000f00780b */ /* 0x008fce0003f2e200 */
[----:B-1----:R-:W1:Y:S02]  /*0800*/  MUFU.RCP64H R9, R19 ;  /* 0x0000001300097308 */ /* 0x002e640000001800 */
[----:B-1----:R-:W-:-:S08]  /*0810*/  DFMA R20, -R18, R8, 1 ;  /* 0x3ff000001214742b */ /* 0x002fd00000000108 */
[----:B------:R-:W-:-:S08]  /*0820*/  DFMA R20, R20, R20, R20 ;  /* 0x000000141414722b */ /* 0x000fd00000000014 */
[----:B------:R-:W-:-:S08]  /*0830*/  DFMA R20, R8, R20, R8 ;  /* 0x000000140814722b */ /* 0x000fd00000000008 */
[----:B------:R-:W-:-:S08]  /*0840*/  DFMA R8, -R18, R20, 1 ;  /* 0x3ff000001208742b */ /* 0x000fd00000000114 */
[----:B------:R-:W-:-:S08]  /*0850*/  DFMA R20, R20, R8, R20 ;  /* 0x000000081414722b */ /* 0x000fd00000000014 */
[----:B------:R-:W-:-:S08]  /*0860*/  DMUL R8, R14, R20 ;  /* 0x000000140e087228 */ /* 0x000fd00000000000 */
[----:B0-----:R-:W-:-:S08]  /*0870*/  DFMA R16, -R18, R8, R14 ;  /* 0x000000081210722b */ /* 0x001fd0000000010e */
        /* <DEDUP_REMOVED lines=8> */
.L_x_8:
[----:B------:R-:W-:Y:S05]  /*0900*/  BSYNC.RECONVERGENT B1 ;  /* 0x0000000000017941 */ /* 0x000fea0003800200 */
.L_x_7:
[----:B------:R-:W2:Y:S02]  /*0910*/  LDG.E.64 R14, desc[UR6][R24.64+0x8] ;  /* 0x00000806180e7981 */ /* 0x000ea4000c1e1b00 */
[----:B--2---:R-:W-:-:S07]  /*0920*/  DADD R16, R14, R8 ;  /* 0x000000000e107229 */ /* 0x004fce0000000008 */
[----:B------:R0:W-:Y:S04]  /*0930*/  STG.E.64 desc[UR6][R24.64+0x8], R16 ;  /* 0x0000081018007986 */ /* 0x0001e8000c101b06 */
[----:B------:R-:W2:Y:S04]  /*0940*/  LDG.E R18, desc[UR6][R12.64] ;  /* 0x000000060c127981 */ /* 0x000ea8000c1e1900 */
[----:B------:R-:W3:Y:S01]  /*0950*/  LDG.E.64 R14, desc[UR6][R26.64+0x10] ;  /* 0x000010061a0e7981 */ /* 0x000ee2000c1e1b00 */
[----:B------:R-:W-:Y:S01]  /*0960*/  IMAD.MOV.U32 R8, RZ, RZ, 0x1 ;  /* 0x00000001ff087424 */ /* 0x000fe200078e00ff */
        /* <DEDUP_REMOVED lines=19> */
.L_x_10:
[----:B------:R-:W-:Y:S05]  /*0aa0*/  BSYNC.RECONVERGENT B1 ;  /* 0x0000000000017941 */ /* 0x000fea0003800200 */
.L_x_9:
        /* <DEDUP_REMOVED lines=23> */
[----:B------:R-:W-:Y:S01]  /*0c20*/  MOV R8, R14 ;  /* 0x0000000e00087202 */ /* 0x000fe20000000f00 */
[----:B------:R-:W-:-:S07]  /*0c30*/  IMAD.MOV.U32 R9, RZ, RZ, R15 ;  /* 0x000000ffff097224 */ /* 0x000fce00078e000f */
.L_x_12:
[----:B------:R-:W-:Y:S05]  /*0c40*/  BSYNC.RECONVERGENT B1 ;  /* 0x0000000000017941 */ /* 0x000fea0003800200 */
.L_x_11:
        /* <DEDUP_REMOVED lines=25> */
.L_x_14:
[----:B------:R-:W-:Y:S05]  /*0de0*/  BSYNC.RECONVERGENT B1 ;  /* 0x0000000000017941 */ /* 0x000fea0003800200 */
.L_x_13:
        /* <DEDUP_REMOVED lines=23> */
[----:B------:R-:W-:Y:S01]  /*0f60*/  IMAD.MOV.U32 R8, RZ, RZ, R14 ;  /* 0x000000ffff087224 */ /* 0x000fe200078e000e */
[----:B------:R-:W-:-:S07]  /*0f70*/  MOV R9, R15 ;  /* 0x0000000f00097202 */ /* 0x000fce0000000f00 */
.L_x_16:
[----:B------:R-:W-:Y:S05]  /*0f80*/  BSYNC.RECONVERGENT B1 ;  /* 0x0000000000017941 */ /* 0x000fea0003800200 */
.L_x_15:
        /* <DEDUP_REMOVED lines=21> */
[----:B------:R-:W-:Y:S01]  /*10e0*/  IMAD.MOV.U32 R14, RZ, RZ, R8 ;  /* 0x000000ffff0e7224 */ /* 0x000fe200078e0008 */
[----:B------:R-:W-:Y:S01]  /*10f0*/  MOV R8, 0x1120 ;  /* 0x0000112000087802 */ /* 0x000fe20000000f00 */
[----:B------:R-:W-:-:S07]  /*1100*/  IMAD.MOV.U32 R15, RZ, RZ, R9 ;  /* 0x000000ffff0f7224 */ /* 0x000fce00078e0009 */
[----:B------:R-:W-:Y:S05]  /*1110*/  CALL.REL.NOINC `($__internal_0_$__cuda_sm20_div_rn_f64_full) ;  /* 0x0000000c00fc7944 */ /* 0x000fea0003c00000 */
.L_x_18:
[----:B------:R-:W-:Y:S05]  /*1120*/  BSYNC.RECONVERGENT B1 ;  /* 0x0000000000017941 */ /* 0x000fea0003800200 */
.L_x_17:
        /* <DEDUP_REMOVED lines=15> */
[----:B0-----:R-:W-:-:S08]  /*1220*/  DMUL R8, R14, R16 ;  /* 0x000000100e087228 */ /* 0x001fd00000000000 */
        /* <DEDUP_REMOVED lines=9> */
.L_x_20:
[----:B------:R-:W-:Y:S05]  /*12c0*/  BSYNC.RECONVERGENT B1 ;  /* 0x0000000000017941 */ /* 0x000fea0003800200 */
.L_x_19:
[----:B------:R-:W2:Y:S01]  /*12d0*/  LDG.E.64 R14, desc[UR6][R24.64+0x38] ;  /* 0x00003806180e7981 */ /* 0x000ea2000c1e1b00 */
[----:B------:R-:W-:Y:S01]  /*12e0*/  IADD3 R34, PT, PT, R34, 0x8, RZ ;  /* 0x0000000822227810 */ /* 0x000fe20007ffe0ff */
[----:B------:R-:W-:Y:S02]  /*12f0*/  VIADD R33, R33, 0x8 ;  /* 0x0000000821217836 */ /* 0x000fe40000000000 */
[----:B------:R-:W-:Y:S01]  /*1300*/  VIADD R32, R32, 0x8 ;  /* 0x0000000820207836 */ /* 0x000fe20000000000 */
[----:B------:R-:W-:Y:S01]  /*1310*/  ISETP.NE.AND P0, PT, R34, RZ, PT ;  /* 0x000000ff2200720c */ /* 0x000fe20003f05270 */
[----:B--2---:R-:W-:-:S07]  /*1320*/  DADD R14, R14, R8 ;  /* 0x000000000e0e7229 */ /* 0x004fce0000000008 */
[----:B------:R0:W-:Y:S05]  /*1330*/  STG.E.64 desc[UR6][R24.64+0x38], R14 ;  /* 0x0000380e18007986 */ /* 0x0001ea000c101b06 */
[----:B------:R-:W-:Y:S05]  /*1340*/  @P0 BRA `(.L_x_21) ;  /* 0xfffffff0009c0947 */ /* 0x000fea000383ffff */
[----:B------:R-:W-:-:S07]  /*1350*/  IMAD.MOV.U32 R32, RZ, RZ, R6 ;  /* 0x000000ffff207224 */ /* 0x000fce00078e0006 */
.L_x_4:
[----:B------:R-:W-:-:S13]  /*1360*/  ISETP.NE.AND P0, PT, R5, RZ, PT ;  /* 0x000000ff0500720c */ /* 0x000fda0003f05270 */
[----:B------:R-:W-:Y:S05]  /*1370*/  @!P0 BRA `(.L_x_22) ;  /* 0x0000000c00508947 */ /* 0x000fea0003800000 */
[----:B------:R-:W-:-:S05]  /*1380*/  VIADD R8, R5, 0xffffffff ;  /* 0xffffffff05087836 */ /* 0x000fca0000000000 */
[----:B------:R-:W-:-:S13]  /*1390*/  ISETP.GE.U32.AND P0, PT, R8, 0x3, PT ;  /* 0x000000030800780c */ /* 0x000fda0003f06070 */
[----:B------:R-:W-:Y:S05]  /*13a0*/  @!P0 BRA `(.L_x_23) ;  /* 0x0000000400bc8947 */ /* 0x000fea0003800000 */
[----:B------:R-:W2:Y:S01]  /*13b0*/  LDG.E R18, desc[UR6][R12.64] ;  /* 0x000000060c127981 */ /* 0x000ea2000c1e1900 */
[----:B------:R-:W1:Y:S01]  /*13c0*/  LDC.64 R26, c[0x0][0x388] ;  /* 0x0000e200ff1a7b82 */ /* 0x000e620000000a00 */
[----:B------:R-:W-:-:S04]  /*13d0*/  IMAD.IADD R9, R0, 0x1, R32 ;  /* 0x0000000100097824 */ /* 0x000fc800078e0220 */
[----:B-1----:R-:W-:-:S05]  /*13e0*/  IMAD.WIDE R26, R9, 0x8, R26 ;  /* 0x00000008091a7825 */ /* 0x002fca00078e021a */
[----:B0-----:R-:W3:Y:S01]  /*13f0*/  LDG.E.64 R14, desc[UR6][R26.64] ;  /* 0x000000061a0e7981 */ /* 0x001ee2000c1e1b00 */
[----:B------:R-:W-:Y:S01]  /*1400*/  IMAD.MOV.U32 R8, RZ, RZ, 0x1 ;  /* 0x00000001ff087424 */ /* 0x000fe200078e00ff */
[----:B------:R-:W-:Y:S01]  /*1410*/  BSSY.RECONVERGENT B1, `(.L_x_24) ;  /* 0x0000013000017945 */ /* 0x000fe20003800200 */
        /* <DEDUP_REMOVED lines=18> */
.L_x_25:
[----:B------:R-:W-:Y:S05]  /*1540*/  BSYNC.RECONVERGENT B1 ;  /* 0x0000000000017941 */ /* 0x000fea0003800200 */
.L_x_24:
[----:B------:R-:W0:Y:S01]  /*1550*/  LDC.64 R24, c[0x0][0x398] ;  /* 0x0000e600ff187b82 */ /* 0x000e220000000a00 */
[----:B------:R-:W-:-:S04]  /*1560*/  IMAD.IADD R15, R7, 0x1, R32 ;  /* 0x00000001070f7824 */ /* 0x000fc800078e0220 */
[----:B0-----:R-:W-:-:S05]  /*1570*/  IMAD.WIDE R24, R15, 0x8, R24 ;  /* 0x000000080f187825 */ /* 0x001fca00078e0218 */
        /* <DEDUP_REMOVED lines=25> */
.L_x_27:
[----:B------:R-:W-:Y:S05]  /*1710*/  BSYNC.RECONVERGENT B1 ;  /* 0x0000000000017941 */ /* 0x000fea0003800200 */
.L_x_26:
        /* <DEDUP_REMOVED lines=25> */
.L_x_29:
[----:B------:R-:W-:Y:S05]  /*18b0*/  BSYNC.RECONVERGENT B1 ;  /* 0x0000000000017941 */ /* 0x000fea0003800200 */
.L_x_28:
        /* <DEDUP_REMOVED lines=25> */
.L_x_31:
[----:B------:R-:W-:Y:S05]  /*1a50*/  BSYNC.RECONVERGENT B1 ;  /* 0x0000000000017941 */ /* 0x000fea0003800200 */
.L_x_30:
[----:B------:R-:W2:Y:S01]  /*1a60*/  LDG.E.64 R14, desc[UR6][R24.64+0x18] ;  /* 0x00001806180e7981 */ /* 0x000ea2000c1e1b00 */
[----:B------:R-:W-:Y:S01]  /*1a70*/  VIADD R32, R32, 0x4 ;  /* 0x0000000420207836 */ /* 0x000fe20000000000 */
[----:B--2---:R-:W-:-:S07]  /*1a80*/  DADD R14, R14, R8 ;  /* 0x000000000e0e7229 */ /* 0x004fce0000000008 */
[----:B------:R1:W-:Y:S04]  /*1a90*/  STG.E.64 desc[UR6][R24.64+0x18], R14 ;  /* 0x0000180e18007986 */ /* 0x0003e8000c101b06 */
.L_x_23:
[----:B------:R-:W-:-:S13]  /*1aa0*/  ISETP.NE.AND P0, PT, R4, RZ, PT ;  /* 0x000000ff0400720c */ /* 0x000fda0003f05270 */
[----:B------:R-:W-:Y:S05]  /*1ab0*/  @!P0 BRA `(.L_x_22) ;  /* 0x0000000400808947 */ /* 0x000fea0003800000 */
[----:B------:R-:W-:-:S13]  /*1ac0*/  ISETP.NE.AND P0, PT, R4, 0x1, PT ;  /* 0x000000010400780c */ /* 0x000fda0003f05270 */
[----:B------:R-:W-:Y:S05]  /*1ad0*/  @!P0 BRA `(.L_x_32) ;  /* 0x0000000000ec8947 */ /* 0x000fea0003800000 */
[----:B------:R-:W2:Y:S01]  /*1ae0*/  LDG.E R18, desc[UR6][R12.64] ;  /* 0x000000060c127981 */ /* 0x000ea2000c1e1900 */
[----:B------:R-:W3:Y:S01]  /*1af0*/  LDC.64 R26, c[0x0][0x388] ;  /* 0x0000e200ff1a7b82 */ /* 0x000ee20000000a00 */
[----:B------:R-:W-:-:S04]  /*1b00*/  IMAD.IADD R9, R0, 0x1, R32 ;  /* 0x0000000100097824 */ /* 0x000fc800078e0220 */
[----:B---3--:R-:W-:-:S05]  /*1b10*/  IMAD.WIDE R26, R9, 0x8, R26 ;  /* 0x00000008091a7825 */ /* 0x008fca00078e021a */
[----:B01----:R-:W3:Y:S01]  /*1b20*/  LDG.E.64 R14, desc[UR6][R26.64] ;  /* 0x000000061a0e7981 */ /* 0x003ee2000c1e1b00 */
[----:B------:R-:W-:Y:S01]  /*1b30*/  MOV R8, 0x1 ;  /* 0x0000000100087802 */ /* 0x000fe20000000f00 */
        /* <DEDUP_REMOVED lines=19> */
.L_x_34:
[----:B------:R-:W-:Y:S05]  /*1c70*/  BSYNC.RECONVERGENT B1 ;  /* 0x0000000000017941 */ /* 0x000fea0003800200 */
.L_x_33:
        /* <DEDUP_REMOVED lines=28> */
.L_x_36:
[----:B------:R-:W-:Y:S05]  /*1e40*/  BSYNC.RECONVERGENT B1 ;  /* 0x0000000000017941 */ /* 0x000fea0003800200 */
.L_x_35:
[----:B------:R-:W2:Y:S01]  /*1e50*/  LDG.E.64 R14, desc[UR6][R24.64+0x8] ;  /* 0x00000806180e7981 */ /* 0x000ea2000c1e1b00 */
[----:B------:R-:W-:Y:S01]  /*1e60*/  IADD3 R32, PT, PT, R32, 0x2, RZ ;  /* 0x0000000220207810 */ /* 0x000fe20007ffe0ff */
[----:B--2---:R-:W-:-:S07]  /*1e70*/  DADD R14, R14, R8 ;  /* 0x000000000e0e7229 */ /* 0x004fce0000000008 */
[----:B------:R2:W-:Y:S04]  /*1e80*/  STG.E.64 desc[UR6][R24.64+0x8], R14 ;  /* 0x0000080e18007986 */ /* 0x0005e8000c101b06 */
.L_x_32:
[----:B------:R-:W3:Y:S02]  /*1e90*/  LDCU UR4, c[0x0][0x394] ;  /* 0x00007280ff0477ac */ /* 0x000ee40008000800 */
[----:B---3--:R-:W-:-:S09]  /*1ea0*/  ULOP3.LUT UP0, URZ, UR4, 0x1, URZ, 0xc0, !UPT ;  /* 0x0000000104ff7892 */ /* 0x008fd2000f80c0ff */
[----:B------:R-:W-:Y:S05]  /*1eb0*/  BRA.U !UP0, `(.L_x_22) ;  /* 0x0000000108807547 */ /* 0x000fea000b800000 */
[----:B------:R-:W3:Y:S01]  /*1ec0*/  LDG.E R18, desc[UR6][R12.64] ;  /* 0x000000060c127981 */ /* 0x000ee2000c1e1900 */
[----:B012---:R-:W0:Y:S01]  /*1ed0*/  LDC.64 R14, c[0x0][0x388] ;  /* 0x0000e200ff0e7b82 */ /* 0x007e220000000a00 */
[----:B------:R-:W-:-:S04]  /*1ee0*/  IMAD.IADD R9, R0, 0x1, R32 ;  /* 0x0000000100097824 */ /* 0x000fc800078e0220 */
[----:B0-----:R-:W-:-:S06]  /*1ef0*/  IMAD.WIDE R14, R9, 0x8, R14 ;  /* 0x00000008090e7825 */ /* 0x001fcc00078e020e */
[----:B------:R-:W2:Y:S01]  /*1f00*/  LDG.E.64 R14, desc[UR6][R14.64] ;  /* 0x000000060e0e7981 */ /* 0x000ea2000c1e1b00 */
[----:B------:R-:W-:Y:S01]  /*1f10*/  IMAD.MOV.U32 R8, RZ, RZ, 0x1 ;  /* 0x00000001ff087424 */ /* 0x000fe200078e00ff */
[----:B------:R-:W-:Y:S01]  /*1f20*/  BSSY.RECONVERGENT B1, `(.L_x_37) ;  /* 0x0000013000017945 */ /* 0x000fe20003800200 */
[----:B---3--:R-:W0:Y:S08]  /*1f30*/  I2F.F64 R18, R18 ;  /* 0x0000001200127312 */ /* 0x008e300000201c00 */
[----:B0-----:R-:W0:Y:S01]  /*1f40*/  MUFU.RCP64H R9, R19 ;  /* 0x0000001300097308 */ /* 0x001e220000001800 */
[----:B--2---:R-:W-:Y:S01]  /*1f50*/  FSETP.GEU.AND P1, PT, |R15|, 6.5827683646048100446e-37, PT ;  /* 0x036000000f00780b */ /* 0x004fe20003f2e200 */
        /* <DEDUP_REMOVED lines=15> */
.L_x_38:
[----:B------:R-:W-:Y:S05]  /*2050*/  BSYNC.RECONVERGENT B1 ;  /* 0x0000000000017941 */ /* 0x000fea0003800200 */
.L_x_37:
[----:B------:R-:W0:Y:S01]  /*2060*/  LDC.64 R14, c[0x0][0x398] ;  /* 0x0000e600ff0e7b82 */ /* 0x000e220000000a00 */
[----:B------:R-:W-:-:S04]  /*2070*/  IMAD.IADD R17, R7, 0x1, R32 ;  /* 0x0000000107117824 */ /* 0x000fc800078e0220 */
[----:B0-----:R-:W-:-:S05]  /*2080*/  IMAD.WIDE R14, R17, 0x8, R14 ;  /* 0x00000008110e7825 */ /* 0x001fca00078e020e */
[----:B------:R-:W2:Y:S02]  /*2090*/  LDG.E.64 R16, desc[UR6][R14.64] ;  /* 0x000000060e107981 */ /* 0x000ea4000c1e1b00 */
[----:B--2---:R-:W-:-:S07]  /*20a0*/  DADD R16, R16, R8 ;  /* 0x0000000010107229 */ /* 0x004fce0000000008 */
[----:B------:R3:W-:Y:S04]  /*20b0*/  STG.E.64 desc[UR6][R14.64], R16 ;  /* 0x000000100e007986 */ /* 0x0007e8000c101b06 */
.L_x_22:
[----:B------:R-:W4:Y:S01]  /*20c0*/  LDG.E R0, desc[UR6][R12.64] ;  /* 0x000000060c007981 */ /* 0x000f22000c1e1900 */
[----:B------:R-:W-:-:S05]  /*20d0*/  VIADD R3, R3, 0x1 ;  /* 0x0000000103037836 */ /* 0x000fca0000000000 */
[----:B----4-:R-:W-:-:S13]  /*20e0*/  ISETP.GE.AND P0, PT, R3, R0, PT ;  /* 0x000000000300720c */ /* 0x010fda0003f06270 */
[----:B------:R-:W-:Y:S05]  /*20f0*/  @!P0 BRA `(.L_x_39) ;  /* 0xffffffe000fc8947 */ /* 0x000fea000383ffff */
[----:B------:R-:W-:Y:S05]  /*2100*/  EXIT ;  /* 0x000000000000794d */ /* 0x000fea0003800000 */
        .weak           $__internal_0_$__cuda_sm20_div_rn_f64_full
        .type           $__internal_0_$__cuda_sm20_div_rn_f64_full,@function
        .size           $__internal_0_$__cuda_sm20_div_rn_f64_full,(.L_x_90 - $__internal_0_$__cuda_sm20_div_rn_f64_full)
$__internal_0_$__cuda_sm20_div_rn_f64_full:
[----:B------:R-:W-:Y:S01]  /*2110*/  FSETP.GEU.AND P2, PT, |R15|, 1.469367938527859385e-39, PT ;  /* 0x001000000f00780b */ /* 0x000fe20003f4e200 */
[----:B------:R-:W-:Y:S01]  /*2120*/  IMAD.MOV.U32 R28, RZ, RZ, 0x1ca00000 ;  /* 0x1ca00000ff1c7424 */ /* 0x000fe200078e00ff */
[C---:B------:R-:W-:Y:S01]  /*2130*/  FSETP.GEU.AND P0, PT, |R19|.reuse, 1.469367938527859385e-39, PT ;  /* 0x001000001300780b */ /* 0x040fe20003f0e200 */
[----:B------:R-:W-:Y:S01]  /*2140*/  IMAD.MOV.U32 R36, RZ, RZ, 0x1 ;  /* 0x00000001ff247424 */ /* 0x000fe200078e00ff */
[----:B------:R-:W-:Y:S01]  /*2150*/  LOP3.LUT R16, R19, 0x800fffff, RZ, 0xc0, !PT ;  /* 0x800fffff13107812 */ /* 0x000fe200078ec0ff */
[----:B------:R-:W-:Y:S01]  /*2160*/  BSSY.RECONVERGENT B0, `(.L_x_40) ;  /* 0x0000052000007945 */ /* 0x000fe20003800200 */
[----:B------:R-:W-:Y:S02]  /*2170*/  LOP3.LUT R9, R15, 0x7ff00000, RZ, 0xc0, !PT ;  /* 0x7ff000000f097812 */ /* 0x000fe400078ec0ff */
[----:B------:R-:W-:Y:S02]  /*2180*/  LOP3.LUT R17, R16, 0x3ff00000, RZ, 0xfc, !PT ;  /* 0x3ff0000010117812 */ /* 0x000fe400078efcff */
[----:B------:R-:W-:Y:S01]  /*2190*/  MOV R16, R18 ;  /* 0x0000001200107202 */ /* 0x000fe20000000f00 */
[----:B------:R-:W-:Y:S01]  /*21a0*/  IMAD.MOV.U32 R29, RZ, RZ, R9 ;  /* 0x000000ffff1d7224 */ /* 0x000fe200078e0009 */
[C---:B------:R-:W-:Y:S01]  /*21b0*/  LOP3.LUT R30, R19.reuse, 0x7ff00000, RZ, 0xc0, !PT ;  /* 0x7ff00000131e7812 */ /* 0x040fe200078ec0ff */
[----:B------:R-:W-:Y:S01]  /*21c0*/  @!P2 IMAD.MOV.U32 R22, RZ, RZ, RZ ;  /* 0x000000ffff16a224 */ /* 0x000fe200078e00ff */
[----:B------:R-:W-:Y:S01]  /*21d0*/  @!P2 LOP3.LUT R20, R19, 0x7ff00000, RZ, 0xc0, !PT ;  /* 0x7ff000001314a812 */ /* 0x000fe200078ec0ff */
[----:B------:R-:W-:Y:S01]  /*21e0*/  @!P0 DMUL R16, R18, 8.98846567431157953865e+307 ;  /* 0x7fe0000012108828 */ /* 0x000fe20000000000 */
[----:B------:R-:W-:-:S02]  /*21f0*/  ISETP.GE.U32.AND P1, PT, R9, R30, PT ;  /* 0x0000001e0900720c */ /* 0x000fc40003f26070 */
[----:B------:R-:W-:Y:S02]  /*2200*/  @!P2 ISETP.GE.U32.AND P3, PT, R9, R20, PT ;  /* 0x000000140900a20c */ /* 0x000fe40003f66070 */
[C---:B------:R-:W-:Y:S01]  /*2210*/  SEL R21, R28.reuse, 0x63400000, !P1 ;  /* 0x634000001c157807 */ /* 0x040fe20004800000 */
[----:B------:R-:W0:Y:S01]  /*2220*/  MUFU.RCP64H R37, R17 ;  /* 0x0000001100257308 */ /* 0x000e220000001800 */
[----:B------:R-:W-:Y:S02]  /*2230*/  @!P2 SEL R23, R28, 0x63400000, !P3 ;  /* 0x634000001c17a807 */ /* 0x000fe40005800000 */
[--C-:B------:R-:W-:Y:S02]  /*2240*/  LOP3.LUT R21, R21, 0x800fffff, R15.reuse, 0xf8, !PT ;  /* 0x800fffff15157812 */ /* 0x100fe400078ef80f */
[----:B------:R-:W-:Y:S02]  /*2250*/  @!P2 LOP3.LUT R20, R23, 0x80000000, R15, 0xf8, !PT ;  /* 0x800000001714a812 */ /* 0x000fe400078ef80f */
[----:B------:R-:W-:-:S02]  /*2260*/  @!P0 LOP3.LUT R30, R17, 0x7ff00000, RZ, 0xc0, !PT ;  /* 0x7ff00000111e8812 */ /* 0x000fc400078ec0ff */
[----:B------:R-:W-:Y:S01]  /*2270*/  @!P2 LOP3.LUT R23, R20, 0x100000, RZ, 0xfc, !PT ;  /* 0x001000001417a812 */ /* 0x000fe200078efcff */
[----:B------:R-:W-:-:S06]  /*2280*/  IMAD.MOV.U32 R20, RZ, RZ, R14 ;  /* 0x000000ffff147224 */ /* 0x000fcc00078e000e */
[----:B------:R-:W-:Y:S02]  /*2290*/  @!P2 DFMA R20, R20, 2, -R22 ;  /* 0x400000001414a82b */ /* 0x000fe40000000816 */
[----:B0-----:R-:W-:-:S08]  /*22a0*/  DFMA R22, R36, -R16, 1 ;  /* 0x3ff000002416742b */ /* 0x001fd00000000810 */
[----:B------:R-:W-:Y:S01]  /*22b0*/  DFMA R22, R22, R22, R22 ;  /* 0x000000161616722b */ /* 0x000fe20000000016 */
[----:B------:R-:W-:-:S05]  /*22c0*/  @!P2 LOP3.LUT R29, R21, 0x7ff00000, RZ, 0xc0, !PT ;  /* 0x7ff00000151da812 */ /* 0x000fca00078ec0ff */
[----:B------:R-:W-:Y:S02]  /*22d0*/  VIADD R31, R29, 0xffffffff ;  /* 0xffffffff1d1f7836 */ /* 0x000fe40000000000 */
[----:B------:R-:W-:-:S03]  /*22e0*/  DFMA R36, R36, R22, R36 ;  /* 0x000000162424722b */ /* 0x000fc60000000024 */
[----:B------:R-:W-:Y:S02]  /*22f0*/  ISETP.GT.U32.AND P0, PT, R31, 0x7feffffe, PT ;  /* 0x7feffffe1f00780c */ /* 0x000fe40003f04070 */
[----:B------:R-:W-:-:S03]  /*2300*/  IADD3 R31, PT, PT, R30, -0x1, RZ ;  /* 0xffffffff1e1f7810 */ /* 0x000fc60007ffe0ff */
[----:B------:R-:W-:Y:S01]  /*2310*/  DFMA R38, R36, -R16, 1 ;  /* 0x3ff000002426742b */ /* 0x000fe20000000810 */
[----:B------:R-:W-:-:S07]  /*2320*/  ISETP.GT.U32.OR P0, PT, R31, 0x7feffffe, P0 ;  /* 0x7feffffe1f00780c */ /* 0x000fce0000704470 */
[----:B------:R-:W-:-:S08]  /*2330*/  DFMA R38, R36, R38, R36 ;  /* 0x000000262426722b */ /* 0x000fd00000000024 */
[----:B------:R-:W-:-:S08]  /*2340*/  DMUL R36, R38, R20 ;  /* 0x0000001426247228 */ /* 0x000fd00000000000 */
[----:B------:R-:W-:-:S08]  /*2350*/  DFMA R22, R36, -R16, R20 ;  /* 0x800000102416722b */ /* 0x000fd00000000014 */
[----:B------:R-:W-:Y:S01]  /*2360*/  DFMA R22, R38, R22, R36 ;  /* 0x000000162616722b */ /* 0x000fe20000000024 */
[----:B------:R-:W-:Y:S10]  /*2370*/  @P0 BRA `(.L_x_41) ;  /* 0x00000000006c0947 */ /* 0x000ff40003800000 */
[----:B------:R-:W-:-:S04]  /*2380*/  LOP3.LUT R14, R19, 0x7ff00000, RZ, 0xc0, !PT ;  /* 0x7ff00000130e7812 */ /* 0x000fc800078ec0ff */
[CC--:B------:R-:W-:Y:S02]  /*2390*/  VIADDMNMX R15, R9.reuse, -R14.reuse, 0xb9600000, !PT ;  /* 0xb9600000090f7446 */ /* 0x0c0fe4000780090e */
[----:B------:R-:W-:Y:S02]  /*23a0*/  ISETP.GE.U32.AND P0, PT, R9, R14, PT ;  /* 0x0000000e0900720c */ /* 0x000fe40003f06070 */
[----:B------:R-:W-:Y:S02]  /*23b0*/  VIMNMX R15, PT, PT, R15, 0x46a00000, PT ;  /* 0x46a000000f0f7848 */ /* 0x000fe40003fe0100 */
[----:B------:R-:W-:-:S05]  /*23c0*/  SEL R28, R28, 0x63400000, !P0 ;  /* 0x634000001c1c7807 */ /* 0x000fca0004000000 */
[----:B------:R-:W-:Y:S02]  /*23d0*/  IMAD.IADD R15, R15, 0x1, -R28 ;  /* 0x000000010f0f7824 */ /* 0x000fe400078e0a1c */
[----:B------:R-:W-:Y:S02]  /*23e0*/  IMAD.MOV.U32 R28, RZ, RZ, RZ ;  /* 0x000000ffff1c7224 */ /* 0x000fe400078e00ff */
[----:B------:R-:W-:-:S06]  /*23f0*/  VIADD R29, R15, 0x7fe00000 ;  /* 0x7fe000000f1d7836 */ /* 0x000fcc0000000000 */
[----:B------:R-:W-:-:S10]  /*2400*/  DMUL R36, R22, R28 ;  /* 0x0000001c16247228 */ /* 0x000fd40000000000 */
[----:B------:R-:W-:-:S13]  /*2410*/  FSETP.GTU.AND P0, PT, |R37|, 1.469367938527859385e-39, PT ;  /* 0x001000002500780b */ /* 0x000fda0003f0c200 */
[----:B------:R-:W-:Y:S05]  /*2420*/  @P0 BRA `(.L_x_42) ;  /* 0x0000000000940947 */ /* 0x000fea0003800000 */
[----:B------:R-:W-:Y:S01]  /*2430*/  DFMA R16, R22, -R16, R20 ;  /* 0x800000101610722b */ /* 0x000fe20000000014 */
[----:B------:R-:W-:-:S09]  /*2440*/  IMAD.MOV.U32 R28, RZ, RZ, RZ ;  /* 0x000000ffff1c7224 */ /* 0x000fd200078e00ff */
[C---:B------:R-:W-:Y:S02]  /*2450*/  FSETP.NEU.AND P0, PT, R17.reuse, RZ, PT ;  /* 0x000000ff1100720b */ /* 0x040fe40003f0d000 */
[----:B------:R-:W-:-:S04]  /*2460*/  LOP3.LUT R19, R17, 0x80000000, R19, 0x48, !PT ;  /* 0x8000000011137812 */ /* 0x000fc800078e4813 */
[----:B------:R-:W-:-:S07]  /*2470*/  LOP3.LUT R29, R19, R29, RZ, 0xfc, !PT ;  /* 0x0000001d131d7212 */ /* 0x000fce00078efcff */
[----:B------:R-:W-:Y:S05]  /*2480*/  @!P0 BRA `(.L_x_42) ;  /* 0x00000000007c8947 */ /* 0x000fea0003800000 */
[----:B------:R-:W-:Y:S01]  /*2490*/  IMAD.MOV R17, RZ, RZ, -R15 ;  /* 0x000000ffff117224 */ /* 0x000fe200078e0a0f */
[----:B------:R-:W-:Y:S02]  /*24a0*/  MOV R16, RZ ;  /* 0x000000ff00107202 */ /* 0x000fe40000000f00 */
[----:B------:R-:W-:-:S04]  /*24b0*/  IADD3 R15, PT, PT, -R15, -0x43300000, RZ ;  /* 0xbcd000000f0f7810 */ /* 0x000fc80007ffe1ff */
[----:B------:R-:W-:Y:S02]  /*24c0*/  DFMA R16, R36, -R16, R22 ;  /* 0x800000102410722b */ /* 0x000fe40000000016 */
[----:B------:R-:W-:-:S08]  /*24d0*/  DMUL.RP R22, R22, R28 ;  /* 0x0000001c16167228 */ /* 0x000fd00000008000 */
[----:B------:R-:W-:Y:S02]  /*24e0*/  FSETP.NEU.AND P0, PT, |R17|, R15, PT ;  /* 0x0000000f1100720b */ /* 0x000fe40003f0d200 */
[----:B------:R-:W-:Y:S02]  /*24f0*/  LOP3.LUT R19, R23, R19, RZ, 0x3c, !PT ;  /* 0x0000001317137212 */ /* 0x000fe400078e3cff */
[----:B------:R-:W-:Y:S02]  /*2500*/  FSEL R36, R22, R36, !P0 ;  /* 0x0000002416247208 */ /* 0x000fe40004000000 */
[----:B------:R-:W-:Y:S01]  /*2510*/  FSEL R37, R19, R37, !P0 ;  /* 0x0000002513257208 */ /* 0x000fe20004000000 */
[----:B------:R-:W-:Y:S06]  /*2520*/  BRA `(.L_x_42) ;  /* 0x0000000000547947 */ /* 0x000fec0003800000 */
.L_x_41:
[----:B------:R-:W-:-:S14]  /*2530*/  DSETP.NAN.AND P0, PT, R14, R14, PT ;  /* 0x0000000e0e00722a */ /* 0x000fdc0003f08000 */
[----:B------:R-:W-:Y:S05]  /*2540*/  @P0 BRA `(.L_x_43) ;  /* 0x0000000000440947 */ /* 0x000fea0003800000 */
[----:B------:R-:W-:-:S14]  /*2550*/  DSETP.NAN.AND P0, PT, R18, R18, PT ;  /* 0x000000121200722a */ /* 0x000fdc0003f08000 */
[----:B------:R-:W-:Y:S05]  /*2560*/  @P0 BRA `(.L_x_44) ;  /* 0x0000000000300947 */ /* 0x000fea0003800000 */
[----:B------:R-:W-:Y:S01]  /*2570*/  ISETP.NE.AND P0, PT, R29, R30, PT ;  /* 0x0000001e1d00720c */ /* 0x000fe20003f05270 */
[----:B------:R-:W-:Y:S02]  /*2580*/  IMAD.MOV.U32 R36, RZ, RZ, 0x0 ;  /* 0x00000000ff247424 */ /* 0x000fe400078e00ff */
[----:B------:R-:W-:-:S10]  /*2590*/  IMAD.MOV.U32 R37, RZ, RZ, -0x80000 ;  /* 0xfff80000ff257424 */ /* 0x000fd400078e00ff */
[----:B------:R-:W-:Y:S05]  /*25a0*/  @!P0 BRA `(.L_x_42) ;  /* 0x0000000000348947 */ /* 0x000fea0003800000 */
[----:B------:R-:W-:Y:S02]  /*25b0*/  ISETP.NE.AND P0, PT, R29, 0x7ff00000, PT ;  /* 0x7ff000001d00780c */ /* 0x000fe40003f05270 */
[----:B------:R-:W-:Y:S02]  /*25c0*/  LOP3.LUT R37, R15, 0x80000000, R19, 0x48, !PT ;  /* 0x800000000f257812 */ /* 0x000fe400078e4813 */
[----:B------:R-:W-:-:S13]  /*25d0*/  ISETP.EQ.OR P0, PT, R30, RZ, !P0 ;  /* 0x000000ff1e00720c */ /* 0x000fda0004702670 */
[----:B------:R-:W-:Y:S01]  /*25e0*/  @P0 LOP3.LUT R9, R37, 0x7ff00000, RZ, 0xfc, !PT ;  /* 0x7ff0000025090812 */ /* 0x000fe200078efcff */
[----:B------:R-:W-:Y:S02]  /*25f0*/  @!P0 IMAD.MOV.U32 R36, RZ, RZ, RZ ;  /* 0x000000ffff248224 */ /* 0x000fe400078e00ff */
[----:B------:R-:W-:Y:S02]  /*2600*/  @P0 IMAD.MOV.U32 R36, RZ, RZ, RZ ;  /* 0x000000ffff240224 */ /* 0x000fe400078e00ff */
[----:B------:R-:W-:Y:S01]  /*2610*/  @P0 IMAD.MOV.U32 R37, RZ, RZ, R9 ;  /* 0x000000ffff250224 */ /* 0x000fe200078e0009 */
[----:B------:R-:W-:Y:S06]  /*2620*/  BRA `(.L_x_42) ;  /* 0x0000000000147947 */ /* 0x000fec0003800000 */
.L_x_44:
[----:B------:R-:W-:Y:S02]  /*2630*/  LOP3.LUT R37, R19, 0x80000, RZ, 0xfc, !PT ;  /* 0x0008000013257812 */ /* 0x000fe400078efcff */
[----:B------:R-:W-:Y:S01]  /*2640*/  MOV R36, R18 ;  /* 0x0000001200247202 */ /* 0x000fe20000000f00 */
[----:B------:R-:W-:Y:S06]  /*2650*/  BRA `(.L_x_42) ;  /* 0x0000000000087947 */ /* 0x000fec0003800000 */
.L_x_43:
[----:B------:R-:W-:Y:S01]  /*2660*/  LOP3.LUT R37, R15, 0x80000, RZ, 0xfc, !PT ;  /* 0x000800000f257812 */ /* 0x000fe200078efcff */
[----:B------:R-:W-:-:S07]  /*2670*/  IMAD.MOV.U32 R36, RZ, RZ, R14 ;  /* 0x000000ffff247224 */ /* 0x000fce00078e000e */
.L_x_42:
[----:B------:R-:W-:Y:S05]  /*2680*/  BSYNC.RECONVERGENT B0 ;  /* 0x0000000000007941 */ /* 0x000fea0003800200 */
.L_x_40:
[----:B------:R-:W-:Y:S02]  /*2690*/  IMAD.MOV.U32 R9, RZ, RZ, 0x0 ;  /* 0x00000000ff097424 */ /* 0x000fe400078e00ff */
[----:B------:R-:W-:Y:S02]  /*26a0*/  IMAD.MOV.U32 R14, RZ, RZ, R36 ;  /* 0x000000ffff0e7224 */ /* 0x000fe400078e0024 */
[----:B------:R-:W-:Y:S01]  /*26b0*/  IMAD.MOV.U32 R15, RZ, RZ, R37 ;  /* 0x000000ffff0f7224 */ /* 0x000fe200078e0025 */
[----:B------:R-:W-:Y:S06]  /*26c0*/  RET.REL.NODEC R8 `(_Z14updateCenters4iPdiiS_iPiS0_S0_) ;  /* 0xffffffd8084c7950 */ /* 0x000fec0003c3ffff */
.L_x_45:
[----:B------:R-:W-:-:S00]  /*26d0*/  BRA `(.L_x_45) ;  /* 0xfffffffc00fc7947 */ /* 0x000fc0000383ffff */
[----:B------:R-:W-:-:S00]  /*26e0*/  NOP ;  /* 0x0000000000007918 */ /* 0x000fc00000000000 */
        /* <DEDUP_REMOVED lines=9> */
.L_x_90:


//--------------------- .text._Z17updateCorrespondsPiiiS_PbS_S_S_S0_S0_ --------------------------
	.section	.text._Z17updateCorrespondsPiiiS_PbS_S_S_S0_S0_,"ax",@progbits
	.align	128
        .global         _Z17updateCorrespondsPiiiS_PbS_S_S_S0_S0_
        .type           _Z17updateCorrespondsPiiiS_PbS_S_S_S0_S0_,@function
        .size           _Z17updateCorrespondsPiiiS_PbS_S_S_S0_S0_,(.L_x_92 - _Z17updateCorrespondsPiiiS_PbS_S_S_S0_S0_)
        .other          _Z17updateCorrespondsPiiiS_PbS_S_S_S0_S0_,@"STO_CUDA_ENTRY STV_DEFAULT"
_Z17updateCorrespondsPiiiS_PbS_S_S_S0_S0_:
.text._Z17updateCorrespondsPiiiS_PbS_S_S_S0_S0_:
[----:B------:R-:W-:Y:S08]  /*0000*/  LDC R1, c[0x0][0x37c] ;  /* 0x0000df00ff017b82 */ /* 0x000ff00000000800 */
[----:B------:R-:W0:Y:S01]  /*0010*/  LDC R11, c[0x0][0x38c] ;  /* 0x0000e300ff0b7b82 */ /* 0x000e220000000800 */
[----:B------:R-:W1:Y:S01]  /*0020*/  LDCU.64 UR14, c[0x0][0x358] ;  /* 0x00006b00ff0e77ac */ /* 0x000e620008000a00 */
[----:B0-----:R-:W-:-:S13]  /*0030*/  ISETP.GE.AND P0, PT, R11, 0x1, PT ;  /* 0x000000010b00780c */ /* 0x001fda0003f06270 */
[----:B-1----:R-:W-:Y:S05]  /*0040*/  @!P0 BRA `(.L_x_46) ;  /* 0x0000000400488947 */ /* 0x002fea0003800000 */
[C---:B------:R-:W-:Y:S01]  /*0050*/  ISETP.GE.U32.AND P1, PT, R11.reuse, 0x8, PT ;  /* 0x000000080b00780c */ /* 0x040fe20003f26070 */
[----:B------:R-:W-:Y:S01]  /*0060*/  IMAD.MOV.U32 R0, RZ, RZ, RZ ;  /* 0x000000ffff007224 */ /* 0x000fe200078e00ff */
[----:B------:R-:W-:-:S04]  /*0070*/  LOP3.LUT R12, R11, 0x7, RZ, 0xc0, !PT ;  /* 0x000000070b0c7812 */ /* 0x000fc800078ec0ff */
[----:B------:R-:W-:-:S07]  /*0080*/  ISETP.NE.AND P0, PT, R12, RZ, PT ;  /* 0x000000ff0c00720c */ /* 0x000fce0003f05270 */
[----:B------:R-:W-:Y:S06]  /*0090*/  @!P1 BRA `(.L_x_47) ;  /* 0x00000000009c9947 */ /* 0x000fec0003800000 */
[----:B------:R-:W0:Y:S01]  /*00a0*/  LDCU.64 UR6, c[0x0][0x3a8] ;  /* 0x00007500ff0677ac */ /* 0x000e220008000a00 */
[----:B------:R-:W-:Y:S01]  /*00b0*/  LOP3.LUT R0, R11, 0x7ffffff8, RZ, 0xc0, !PT ;  /* 0x7ffffff80b007812 */ /* 0x000fe200078ec0ff */
[----:B------:R-:W1:Y:S03]  /*00c0*/  LDCU.64 UR4, c[0x0][0x3b0] ;  /* 0x00007600ff0477ac */ /* 0x000e660008000a00 */
[----:B------:R-:W-:Y:S01]  /*00d0*/  IADD3 R6, PT, PT, -R0, RZ, RZ ;  /* 0x000000ff00067210 */ /* 0x000fe20007ffe1ff */
[----:B0-----:R-:W-:Y:S02]  /*00e0*/  UIADD3 UR6, UP0, UPT, UR6, 0x10, URZ ;  /* 0x0000001006067890 */ /* 0x001fe4000ff1e0ff */
[----:B-1----:R-:W-:Y:S02]  /*00f0*/  UIADD3 UR4, UP1, UPT, UR4, 0x10, URZ ;  /* 0x0000001004047890 */ /* 0x002fe4000ff3e0ff */
[----:B------:R-:W-:-:S02]  /*0100*/  UIADD3.X UR7, UPT, UPT, URZ, UR7, URZ, UP0, !UPT ;  /* 0x00000007ff077290 */ /* 0x000fc400087fe4ff */
[----:B------:R-:W-:Y:S01]  /*0110*/  IMAD.U32 R9, RZ, RZ, UR6 ;  /* 0x00000006ff097e24 */ /* 0x000fe2000f8e00ff */
[----:B------:R-:W-:Y:S01]  /*0120*/  UIADD3.X UR5, UPT, UPT, URZ, UR5, URZ, UP1, !UPT ;  /* 0x00000005ff057290 */ /* 0x000fe20008ffe4ff */
[----:B------:R-:W-:Y:S02]  /*0130*/  MOV R7, UR4 ;  /* 0x0000000400077c02 */ /* 0x000fe40008000f00 */
[----:B------:R-:W-:-:S03]  /*0140*/  IMAD.U32 R10, RZ, RZ, UR7 ;  /* 0x00000007ff0a7e24 */ /* 0x000fc6000f8e00ff */
[----:B------:R-:W-:-:S07]  /*0150*/  MOV R8, UR5 ;  /* 0x0000000500087c02 */ /* 0x000fce0008000f00 */
.L_x_48:
[----:B0-----:R-:W-:Y:S01]  /*0160*/  IMAD.MOV.U32 R2, RZ, RZ, R9 ;  /* 0x000000ffff027224 */ /* 0x001fe200078e0009 */
[----:B------:R-:W-:Y:S01]  /*0170*/  MOV R3, R10 ;  /* 0x0000000a00037202 */ /* 0x000fe20000000f00 */
[----:B------:R-:W-:Y:S01]  /*0180*/  IMAD.MOV.U32 R4, RZ, RZ, R7 ;  /* 0x000000ffff047224 */ /* 0x000fe200078e0007 */
[----:B------:R-:W-:Y:S01]  /*0190*/  MOV R5, R8 ;  /* 0x0000000800057202 */ /* 0x000fe20000000f00 */
[----:B------:R-:W-:Y:S01]  /*01a0*/  VIADD R6, R6, 0x8 ;  /* 0x0000000806067836 */ /* 0x000fe20000000000 */
[----:B------:R-:W-:Y:S01]  /*01b0*/  IADD3 R9, P2, PT, R2, 0x20, RZ ;  /* 0x0000002002097810 */ /* 0x000fe20007f5e0ff */
[----:B------:R0:W-:Y:S01]  /*01c0*/  STG.E desc[UR14][R2.64+-0x10], RZ ;  /* 0xfffff0ff02007986 */ /* 0x0001e2000c10190e */
[----:B------:R-:W-:Y:S02]  /*01d0*/  IADD3 R7, P3, PT, R4, 0x20, RZ ;  /* 0x0000002004077810 */ /* 0x000fe40007f7e0ff */
[----:B------:R-:W-:Y:S01]  /*01e0*/  ISETP.NE.AND P1, PT, R6, RZ, PT ;  /* 0x000000ff0600720c */ /* 0x000fe20003f25270 */
[----:B------:R0:W-:Y:S01]  /*01f0*/  STG.E desc[UR14][R4.64+-0x10], RZ ;  /* 0xfffff0ff04007986 */ /* 0x0001e2000c10190e */
[----:B------:R-:W-:Y:S01]  /*0200*/  IADD3.X R10, PT, PT, RZ, R3, RZ, P2, !PT ;  /* 0x00000003ff0a7210 */ /* 0x000fe200017fe4ff */
[----:B------:R-:W-:-:S02]  /*0210*/  IMAD.X R8, RZ, RZ, R5, P3 ;  /* 0x000000ffff087224 */ /* 0x000fc400018e0605 */
[----:B------:R0:W-:Y:S04]  /*0220*/  STG.E desc[UR14][R2.64+-0xc], RZ ;  /* 0xfffff4ff02007986 */ /* 0x0001e8000c10190e */
        /* <DEDUP_REMOVED lines=12> */
[----:B------:R0:W-:Y:S01]  /*02f0*/  STG.E desc[UR14][R4.64+0xc], RZ ;  /* 0x00000cff04007986 */ /* 0x0001e2000c10190e */
[----:B------:R-:W-:Y:S05]  /*0300*/  @P1 BRA `(.L_x_48) ;  /* 0xfffffffc00941947 */ /* 0x000fea000383ffff */
.L_x_47:
[----:B------:R-:W-:Y:S05]  /*0310*/  @!P0 BRA `(.L_x_46) ;  /* 0x0000000000948947 */ /* 0x000fea0003800000 */
[----:B------:R-:W-:Y:S02]  /*0320*/  ISETP.GE.U32.AND P0, PT, R12, 0x4, PT ;  /* 0x000000040c00780c */ /* 0x000fe40003f06070 */
[----:B------:R-:W-:-:S04]  /*0330*/  LOP3.LUT R10, R11, 0x3, RZ, 0xc0, !PT ;  /* 0x000000030b0a7812 */ /* 0x000fc800078ec0ff */
[----:B------:R-:W-:-:S07]  /*0340*/  ISETP.NE.AND P1, PT, R10, RZ, PT ;  /* 0x000000ff0a00720c */ /* 0x000fce0003f25270 */
[----:B------:R-:W-:Y:S06]  /*0350*/  @!P0 BRA `(.L_x_49) ;  /* 0x0000000000348947 */ /* 0x000fec0003800000 */
[----:B0-----:R-:W0:Y:S08]  /*0360*/  LDC.64 R2, c[0x0][0x3a8] ;  /* 0x0000ea00ff027b82 */ /* 0x001e300000000a00 */
[----:B------:R-:W1:Y:S01]  /*0370*/  LDC.64 R4, c[0x0][0x3b0] ;  /* 0x0000ec00ff047b82 */ /* 0x000e620000000a00 */
[----:B0-----:R-:W-:-:S05]  /*0380*/  IMAD.WIDE.U32 R2, R0, 0x4, R2 ;  /* 0x0000000400027825 */ /* 0x001fca00078e0002 */
[----:B------:R2:W-:Y:S01]  /*0390*/  STG.E desc[UR14][R2.64], RZ ;  /* 0x000000ff02007986 */ /* 0x0005e2000c10190e */
[C---:B-1----:R-:W-:Y:S01]  /*03a0*/  IMAD.WIDE.U32 R4, R0.reuse, 0x4, R4 ;  /* 0x0000000400047825 */ /* 0x042fe200078e0004 */
[----:B------:R-:W-:-:S04]  /*03b0*/  IADD3 R0, PT, PT, R0, 0x4, RZ ;  /* 0x0000000400007810 */ /* 0x000fc80007ffe0ff */
[----:B------:R2:W-:Y:S04]  /*03c0*/  STG.E desc[UR14][R4.64], RZ ;  /* 0x000000ff04007986 */ /* 0x0005e8000c10190e */
[----:B------:R2:W-:Y:S04]  /*03d0*/  STG.E desc[UR14][R2.64+0x4], RZ ;  /* 0x000004ff02007986 */ /* 0x0005e8000c10190e */
[----:B------:R2:W-:Y:S04]  /*03e0*/  STG.E desc[UR14][R4.64+0x4], RZ ;  /* 0x000004ff04007986 */ /* 0x0005e8000c10190e */
[----:B------:R2:W-:Y:S04]  /*03f0*/  STG.E desc[UR14][R2.64+0x8], RZ ;  /* 0x000008ff02007986 */ /* 0x0005e8000c10190e */
[----:B------:R2:W-:Y:S04]  /*0400*/  STG.E desc[UR14][R4.64+0x8], RZ ;  /* 0x000008ff04007986 */ /* 0x0005e8000c10190e */
[----:B------:R2:W-:Y:S04]  /*0410*/  STG.E desc[UR14][R2.64+0xc], RZ ;  /* 0x00000cff02007986 */ /* 0x0005e8000c10190e */
[----:B------:R2:W-:Y:S02]  /*0420*/  STG.E desc[UR14][R4.64+0xc], RZ ;  /* 0x00000cff04007986 */ /* 0x0005e4000c10190e */
.L_x_49:
[----:B------:R-:W-:Y:S05]  /*0430*/  @!P1 BRA `(.L_x_46) ;  /* 0x00000000004c9947 */ /* 0x000fea0003800000 */
[----:B0-2---:R-:W-:Y:S02]  /*0440*/  LOP3.LUT R2, R11, 0x1, RZ, 0xc0, !PT ;  /* 0x000000010b027812 */ /* 0x005fe400078ec0ff */
[----:B------:R-:W-:Y:S02]  /*0450*/  ISETP.NE.AND P0, PT, R10, 0x1, PT ;  /* 0x000000010a00780c */ /* 0x000fe40003f05270 */
[----:B------:R-:W-:-:S13]  /*0460*/  ISETP.NE.U32.AND P1, PT, R2, 0x1, PT ;  /* 0x000000010200780c */ /* 0x000fda0003f25070 */
[----:B------:R-:W0:Y:S08]  /*0470*/  @!P1 LDC.64 R6, c[0x0][0x3a8] ;  /* 0x0000ea00ff069b82 */ /* 0x000e300000000a00 */
[----:B------:R-:W1:Y:S01]  /*0480*/  @!P1 LDC.64 R8, c[0x0][0x3b0] ;  /* 0x0000ec00ff089b82 */ /* 0x000e620000000a00 */
[----:B------:R-:W-:Y:S05]  /*0490*/  @!P0 BRA `(.L_x_50) ;  /* 0x0000000000248947 */ /* 0x000fea0003800000 */
[----:B------:R-:W2:Y:S08]  /*04a0*/  LDC.64 R2, c[0x0][0x3a8] ;  /* 0x0000ea00ff027b82 */ /* 0x000eb00000000a00 */
[----:B------:R-:W3:Y:S01]  /*04b0*/  LDC.64 R4, c[0x0][0x3b0] ;  /* 0x0000ec00ff047b82 */ /* 0x000ee20000000a00 */
[----:B--2---:R-:W-:-:S05]  /*04c0*/  IMAD.WIDE.U32 R2, R0, 0x4, R2 ;  /* 0x0000000400027825 */ /* 0x004fca00078e0002 */
[----:B------:R2:W-:Y:S01]  /*04d0*/  STG.E desc[UR14][R2.64], RZ ;  /* 0x000000ff02007986 */ /* 0x0005e2000c10190e */
[----:B---3--:R-:W-:-:S04]  /*04e0*/  IMAD.WIDE.U32 R4, R0, 0x4, R4 ;  /* 0x0000000400047825 */ /* 0x008fc800078e0004 */
[----:B------:R-:W-:Y:S01]  /*04f0*/  VIADD R0, R0, 0x2 ;  /* 0x0000000200007836 */ /* 0x000fe20000000000 */
[----:B------:R2:W-:Y:S04]  /*0500*/  STG.E desc[UR14][R4.64], RZ ;  /* 0x000000ff04007986 */ /* 0x0005e8000c10190e */
[----:B------:R2:W-:Y:S04]  /*0510*/  STG.E desc[UR14][R2.64+0x4], RZ ;  /* 0x000004ff02007986 */ /* 0x0005e8000c10190e */
[----:B------:R2:W-:Y:S02]  /*0520*/  STG.E desc[UR14][R4.64+0x4], RZ ;  /* 0x000004ff04007986 */ /* 0x0005e4000c10190e */
.L_x_50:
[----:B0-2---:R-:W-:-:S04]  /*0530*/  @!P1 IMAD.WIDE.U32 R2, R0, 0x4, R6 ;  /* 0x0000000400029825 */ /* 0x005fc800078e0006 */
[----:B-1----:R-:W-:Y:S01]  /*0540*/  @!P1 IMAD.WIDE.U32 R4, R0, 0x4, R8 ;  /* 0x0000000400049825 */ /* 0x002fe200078e0008 */
[----:B------:R1:W-:Y:S04]  /*0550*/  @!P1 STG.E desc[UR14][R2.64], RZ ;  /* 0x000000ff02009986 */ /* 0x0003e8000c10190e */
[----:B------:R1:W-:Y:S02]  /*0560*/  @!P1 STG.E desc[UR14][R4.64], RZ ;  /* 0x000000ff04009986 */ /* 0x0003e4000c10190e */
.L_x_46:
[----:B------:R-:W3:Y:S02]  /*0570*/  LDCU UR4, c[0x0][0x388] ;  /* 0x00007100ff0477ac */ /* 0x000ee40008000800 */
[----:B---3--:R-:W-:-:S09]  /*0580*/  UISETP.GE.AND UP0, UPT, UR4, 0x1, UPT ;  /* 0x000000010400788c */ /* 0x008fd2000bf06270 */
[----:B------:R-:W-:Y:S05]  /*0590*/  BRA.U !UP0, `(.L_x_51) ;  /* 0x0000000d08487547 */ /* 0x000fea000b800000 */
[----:B------:R-:W-:Y:S01]  /*05a0*/  UISETP.GE.U32.AND UP1, UPT, UR4, 0x8, UPT ;  /* 0x000000080400788c */ /* 0x000fe2000bf26070 */
[----:B------:R-:W-:Y:S01]  /*05b0*/  HFMA2 R0, -RZ, RZ, 0, 0 ;  /* 0x00000000ff007431 */ /* 0x000fe200000001ff */
[----:B------:R-:W-:-:S04]  /*05c0*/  ULOP3.LUT UR12, UR4, 0x7, URZ, 0xc0, !UPT ;  /* 0x00000007040c7892 */ /* 0x000fc8000f8ec0ff */
[----:B------:R-:W-:-:S03]  /*05d0*/  UISETP.NE.AND UP0, UPT, UR12, URZ, UPT ;  /* 0x000000ff0c00728c */ /* 0x000fc6000bf05270 */
[----:B------:R-:W-:Y:S08]  /*05e0*/  BRA.U !UP1, `(.L_x_52) ;  /* 0x00000005099c7547 */ /* 0x000ff0000b800000 */
[----:B------:R-:W3:Y:S01]  /*05f0*/  LDCU.64 UR8, c[0x0][0x380] ;  /* 0x00007000ff0877ac */ /* 0x000ee20008000a00 */
[----:B------:R-:W4:Y:S01]  /*0600*/  LDCU.64 UR10, c[0x0][0x398] ;  /* 0x00007300ff0a77ac */ /* 0x000f220008000a00 */
[----:B------:R-:W-:-:S06]  /*0610*/  ULOP3.LUT UR4, UR4, 0x7ffffff8, URZ, 0xc0, !UPT ;  /* 0x7ffffff804047892 */ /* 0x000fcc000f8ec0ff */
[----:B------:R-:W-:Y:S01]  /*0620*/  IMAD.U32 R0, RZ, RZ, UR4 ;  /* 0x00000004ff007e24 */ /* 0x000fe2000f8e00ff */
[----:B---3--:R-:W-:Y:S02]  /*0630*/  UIADD3 UR7, UP1, UPT, UR8, 0x10, URZ ;  /* 0x0000001008077890 */ /* 0x008fe4000ff3e0ff */
[----:B----4-:R-:W-:Y:S02]  /*0640*/  UIADD3 UR5, UP2, UPT, UR10, 0x3, URZ ;  /* 0x000000030a057890 */ /* 0x010fe4000ff5e0ff */
[----:B------:R-:W-:Y:S02]  /*0650*/  UIADD3.X UR8, UPT, UPT, URZ, UR9, URZ, UP1, !UPT ;  /* 0x00000009ff087290 */ /* 0x000fe40008ffe4ff */
[----:B012---:R-:W-:Y:S01]  /*0660*/  MOV R4, UR7 ;  /* 0x0000000700047c02 */ /* 0x007fe20008000f00 */
[----:B------:R-:W-:Y:S01]  /*0670*/  UIADD3.X UR6, UPT, UPT, URZ, UR11, URZ, UP2, !UPT ;  /* 0x0000000bff067290 */ /* 0x000fe200097fe4ff */
[----:B------:R-:W-:Y:S01]  /*0680*/  IMAD.U32 R10, RZ, RZ, UR5 ;  /* 0x00000005ff0a7e24 */ /* 0x000fe2000f8e00ff */
[----:B------:R-:W-:Y:S01]  /*0690*/  UIADD3 UR9, UPT, UPT, -UR4, URZ, URZ ;  /* 0x000000ff04097290 */ /* 0x000fe2000fffe1ff */
[----:B------:R-:W-:-:S03]  /*06a0*/  MOV R5, UR8 ;  /* 0x0000000800057c02 */ /* 0x000fc60008000f00 */
[----:B------:R-:W-:-:S08]  /*06b0*/  IMAD.U32 R11, RZ, RZ, UR6 ;  /* 0x00000006ff0b7e24 */ /* 0x000fd0000f8e00ff */
.L_x_53:
[----:B---3--:R-:W2:Y:S01]  /*06c0*/  LDG.E R9, desc[UR14][R4.64+-0x10] ;  /* 0xfffff00e04097981 */ /* 0x008ea2000c1e1900 */
[----:B------:R-:W2:Y:S02]  /*06d0*/  LDC.64 R6, c[0x0][0x3a8] ;  /* 0x0000ea00ff067b82 */ /* 0x000ea40000000a00 */
[----:B--2---:R-:W-:-:S05]  /*06e0*/  IMAD.WIDE R8, R9, 0x4, R6 ;  /* 0x0000000409087825 */ /* 0x004fca00078e0206 */
[----:B------:R-:W2:Y:S01]  /*06f0*/  LDG.E R2, desc[UR14][R8.64] ;  /* 0x0000000e08027981 */ /* 0x000ea2000c1e1900 */
[----:B------:R-:W-:Y:S02]  /*0700*/  MOV R3, R11 ;  /* 0x0000000b00037202 */ /* 0x000fe40000000f00 */
[----:B--2---:R-:W-:Y:S01]  /*0710*/  IADD3 R15, PT, PT, R2, 0x1, RZ ;  /* 0x00000001020f7810 */ /* 0x004fe20007ffe0ff */
[----:B------:R-:W-:-:S04]  /*0720*/  IMAD.MOV.U32 R2, RZ, RZ, R10 ;  /* 0x000000ffff027224 */ /* 0x000fc800078e000a */
[----:B------:R0:W-:Y:S04]  /*0730*/  STG.E desc[UR14][R8.64], R15 ;  /* 0x0000000f08007986 */ /* 0x0001e8000c10190e */
[----:B------:R-:W2:Y:S02]  /*0740*/  LDG.E.U8 R10, desc[UR14][R2.64+-0x3] ;  /* 0xfffffd0e020a7981 */ /* 0x000ea4000c1e1100 */
[----:B--2---:R-:W-:-:S13]  /*0750*/  ISETP.NE.AND P0, PT, R10, RZ, PT ;  /* 0x000000ff0a00720c */ /* 0x004fda0003f05270 */
[----:B------:R-:W1:Y:S02]  /*0760*/  @P0 LDC.64 R10, c[0x0][0x3c0] ;  /* 0x0000f000ff0a0b82 */ /* 0x000e640000000a00 */
[----:B-1----:R1:W-:Y:S04]  /*0770*/  @P0 STG.E.U8 desc[UR14][R10.64], RZ ;  /* 0x000000ff0a000986 */ /* 0x0023e8000c10110e */
[----:B------:R-:W-:Y:S04]  /*0780*/  @P0 STG.E.U8 desc[UR14][R2.64+-0x3], RZ ;  /* 0xfffffdff02000986 */ /* 0x000fe8000c10110e */
[----:B------:R-:W2:Y:S02]  /*0790*/  LDG.E R13, desc[UR14][R4.64+-0xc] ;  /* 0xfffff40e040d7981 */ /* 0x000ea4000c1e1900 */
[----:B--2---:R-:W-:-:S05]  /*07a0*/  IMAD.WIDE R12, R13, 0x4, R6 ;  /* 0x000000040d0c7825 */ /* 0x004fca00078e0206 */
[----:B------:R-:W2:Y:S02]  /*07b0*/  LDG.E R14, desc[UR14][R12.64] ;  /* 0x0000000e0c0e7981 */ /* 0x000ea4000c1e1900 */
[----:B--2---:R-:W-:-:S05]  /*07c0*/  VIADD R17, R14, 0x1 ;  /* 0x000000010e117836 */ /* 0x004fca0000000000 */
[----:B------:R2:W-:Y:S04]  /*07d0*/  STG.E desc[UR14][R12.64], R17 ;  /* 0x000000110c007986 */ /* 0x0005e8000c10190e */
[----:B0-----:R-:W3:Y:S02]  /*07e0*/  LDG.E.U8 R8, desc[UR14][R2.64+-0x2] ;  /* 0xfffffe0e02087981 */ /* 0x001ee4000c1e1100 */
[----:B---3--:R-:W-:-:S13]  /*07f0*/  ISETP.NE.AND P0, PT, R8, RZ, PT ;  /* 0x000000ff0800720c */ /* 0x008fda0003f05270 */
[----:B------:R-:W0:Y:S02]  /*0800*/  @P0 LDC.64 R14, c[0x0][0x3c0] ;  /* 0x0000f000ff0e0b82 */ /* 0x000e240000000a00 */
[----:B0-----:R0:W-:Y:S04]  /*0810*/  @P0 STG.E.U8 desc[UR14][R14.64], RZ ;  /* 0x000000ff0e000986 */ /* 0x0011e8000c10110e */
[----:B------:R-:W-:Y:S04]  /*0820*/  @P0 STG.E.U8 desc[UR14][R2.64+-0x2], RZ ;  /* 0xfffffeff02000986 */ /* 0x000fe8000c10110e */
[----:B------:R-:W3:Y:S02]  /*0830*/  LDG.E R9, desc[UR14][R4.64+-0x8] ;  /* 0xfffff80e04097981 */ /* 0x000ee4000c1e1900 */
[----:B---3--:R-:W-:-:S05]  /*0840*/  IMAD.WIDE R8, R9, 0x4, R6 ;  /* 0x0000000409087825 */ /* 0x008fca00078e0206 */
[----:B-1----:R-:W3:Y:S02]  /*0850*/  LDG.E R10, desc[UR14][R8.64] ;  /* 0x0000000e080a7981 */ /* 0x002ee4000c1e1900 */
[----:B---3--:R-:W-:-:S05]  /*0860*/  IADD3 R19, PT, PT, R10, 0x1, RZ ;  /* 0x000000010a137810 */ /* 0x008fca0007ffe0ff */
[----:B------:R1:W-:Y:S04]  /*0870*/  STG.E desc[UR14][R8.64], R19 ;  /* 0x0000001308007986 */ /* 0x0003e8000c10190e */
[----:B------:R-:W3:Y:S02]  /*0880*/  LDG.E.U8 R10, desc[UR14][R2.64+-0x1] ;  /* 0xffffff0e020a7981 */ /* 0x000ee4000c1e1100 */
[----:B---3--:R-:W-:-:S13]  /*0890*/  ISETP.NE.AND P0, PT, R10, RZ, PT ;  /* 0x000000ff0a00720c */ /* 0x008fda0003f05270 */
[----:B--2---:R-:W2:Y:S02]  /*08a0*/  @P0 LDC.64 R12, c[0x0][0x3c0] ;  /* 0x0000f000ff0c0b82 */ /* 0x004ea40000000a00 */
[----:B--2---:R2:W-:Y:S04]  /*08b0*/  @P0 STG.E.U8 desc[UR14][R12.64], RZ ;  /* 0x000000ff0c000986 */ /* 0x0045e8000c10110e */
[----:B------:R-:W-:Y:S04]  /*08c0*/  @P0 STG.E.U8 desc[UR14][R2.64+-0x1], RZ ;  /* 0xffffffff02000986 */ /* 0x000fe8000c10110e */
[----:B------:R-:W3:Y:S02]  /*08d0*/  LDG.E R11, desc[UR14][R4.64+-0x4] ;  /* 0xfffffc0e040b7981 */ /* 0x000ee4000c1e1900 */
[----:B---3--:R-:W-:-:S05]  /*08e0*/  IMAD.WIDE R10, R11, 0x4, R6 ;  /* 0x000000040b0a7825 */ /* 0x008fca00078e0206 */
[----:B0-----:R-:W3:Y:S02]  /*08f0*/  LDG.E R14, desc[UR14][R10.64] ;  /* 0x0000000e0a0e7981 */ /* 0x001ee4000c1e1900 */
[----:B---3--:R-:W-:-:S05]  /*0900*/  VIADD R17, R14, 0x1 ;  /* 0x000000010e117836 */ /* 0x008fca0000000000 */
[----:B------:R0:W-:Y:S04]  /*0910*/  STG.E desc[UR14][R10.64], R17 ;  /* 0x000000110a007986 */ /* 0x0001e8000c10190e */
[----:B-1----:R-:W3:Y:S02]  /*0920*/  LDG.E.U8 R8, desc[UR14][R2.64] ;  /* 0x0000000e02087981 */ /* 0x002ee4000c1e1100 */
[----:B---3--:R-:W-:-:S13]  /*0930*/  ISETP.NE.AND P0, PT, R8, RZ, PT ;  /* 0x000000ff0800720c */ /* 0x008fda0003f05270 */
[----:B------:R-:W1:Y:S02]  /*0940*/  @P0 LDC.64 R14, c[0x0][0x3c0] ;  /* 0x0000f000ff0e0b82 */ /* 0x000e640000000a00 */
[----:B-1----:R1:W-:Y:S04]  /*0950*/  @P0 STG.E.U8 desc[UR14][R14.64], RZ ;  /* 0x000000ff0e000986 */ /* 0x0023e8000c10110e */
[----:B------:R-:W-:Y:S04]  /*0960*/  @P0 STG.E.U8 desc[UR14][R2.64], RZ ;  /* 0x000000ff02000986 */ /* 0x000fe8000c10110e */
[----:B------:R-:W3:Y:S02]  /*0970*/  LDG.E R9, desc[UR14][R4.64] ;  /* 0x0000000e04097981 */ /* 0x000ee4000c1e1900 */
[----:B---3--:R-:W-:-:S05]  /*0980*/  IMAD.WIDE R8, R9, 0x4, R6 ;  /* 0x0000000409087825 */ /* 0x008fca00078e0206 */
[----:B--2---:R-:W2:Y:S02]  /*0990*/  LDG.E R12, desc[UR14][R8.64] ;  /* 0x0000000e080c7981 */ /* 0x004ea4000c1e1900 */
[----:B--2---:R-:W-:-:S05]  /*09a0*/  IADD3 R19, PT, PT, R12, 0x1, RZ ;  /* 0x000000010c137810 */ /* 0x004fca0007ffe0ff */
        /* <DEDUP_REMOVED lines=9> */
[----:B---3--:R-:W-:-:S05]  /*0a40*/  VIADD R17, R14, 0x1 ;  /* 0x000000010e117836 */ /* 0x008fca0000000000 */
[----:B------:R1:W-:Y:S04]  /*0a50*/  STG.E desc[UR14][R10.64], R17 ;  /* 0x000000110a007986 */ /* 0x0003e8000c10190e */
[----:B--2---:R-:W2:Y:S02]  /*0a60*/  LDG.E.U8 R8, desc[UR14][R2.64+0x2] ;  /* 0x0000020e02087981 */ /* 0x004ea4000c1e1100 */
[----:B--2---:R-:W-:-:S13]  /*0a70*/  ISETP.NE.AND P0, PT, R8, RZ, PT ;  /* 0x000000ff0800720c */ /* 0x004fda0003f05270 */
[----:B------:R-:W2:Y:S02]  /*0a80*/  @P0 LDC.64 R14, c[0x0][0x3c0] ;  /* 0x0000f000ff0e0b82 */ /* 0x000ea40000000a00 */
[----:B--2---:R2:W-:Y:S04]  /*0a90*/  @P0 STG.E.U8 desc[UR14][R14.64], RZ ;  /* 0x000000ff0e000986 */ /* 0x0045e8000c10110e */
[----:B------:R-:W-:Y:S04]  /*0aa0*/  @P0 STG.E.U8 desc[UR14][R2.64+0x2], RZ ;  /* 0x000002ff02000986 */ /* 0x000fe8000c10110e */
[----:B------:R-:W3:Y:S02]  /*0ab0*/  LDG.E R9, desc[UR14][R4.64+0x8] ;  /* 0x0000080e04097981 */ /* 0x000ee4000c1e1900 */
[----:B---3--:R-:W-:-:S05]  /*0ac0*/  IMAD.WIDE R8, R9, 0x4, R6 ;  /* 0x0000000409087825 */ /* 0x008fca00078e0206 */
[----:B0-----:R-:W3:Y:S02]  /*0ad0*/  LDG.E R12, desc[UR14][R8.64] ;  /* 0x0000000e080c7981 */ /* 0x001ee4000c1e1900 */
[----:B---3--:R-:W-:-:S05]  /*0ae0*/  IADD3 R13, PT, PT, R12, 0x1, RZ ;  /* 0x000000010c0d7810 */ /* 0x008fca0007ffe0ff */
[----:B------:R0:W-:Y:S04]  /*0af0*/  STG.E desc[UR14][R8.64], R13 ;  /* 0x0000000d08007986 */ /* 0x0001e8000c10190e */
[----:B-1----:R-:W3:Y:S02]  /*0b00*/  LDG.E.U8 R10, desc[UR14][R2.64+0x3] ;  /* 0x0000030e020a7981 */ /* 0x002ee4000c1e1100 */
[----:B---3--:R-:W-:-:S13]  /*0b10*/  ISETP.NE.AND P0, PT, R10, RZ, PT ;  /* 0x000000ff0a00720c */ /* 0x008fda0003f05270 */
[----:B------:R-:W1:Y:S02]  /*0b20*/  @P0 LDC.64 R10, c[0x0][0x3c0] ;  /* 0x0000f000ff0a0b82 */ /* 0x000e640000000a00 */
[----:B-1----:R1:W-:Y:S04]  /*0b30*/  @P0 STG.E.U8 desc[UR14][R10.64], RZ ;  /* 0x000000ff0a000986 */ /* 0x0023e8000c10110e */
[----:B------:R3:W-:Y:S04]  /*0b40*/  @P0 STG.E.U8 desc[UR14][R2.64+0x3], RZ ;  /* 0x000003ff02000986 */ /* 0x0007e8000c10110e */
[----:B--2---:R-:W2:Y:S02]  /*0b50*/  LDG.E R15, desc[UR14][R4.64+0xc] ;  /* 0x00000c0e040f7981 */ /* 0x004ea4000c1e1900 */
[----:B--2---:R-:W-:-:S05]  /*0b60*/  IMAD.WIDE R6, R15, 0x4, R6 ;  /* 0x000000040f067825 */ /* 0x004fca00078e0206 */
[----:B------:R-:W2:Y:S02]  /*0b70*/  LDG.E R12, desc[UR14][R6.64] ;  /* 0x0000000e060c7981 */ /* 0x000ea4000c1e1900 */
[----:B--2---:R-:W-:-:S05]  /*0b80*/  VIADD R15, R12, 0x1 ;  /* 0x000000010c0f7836 */ /* 0x004fca0000000000 */
[----:B------:R3:W-:Y:S04]  /*0b90*/  STG.E desc[UR14][R6.64], R15 ;  /* 0x0000000f06007986 */ /* 0x0007e8000c10190e */
[----:B0-----:R-:W2:Y:S01]  /*0ba0*/  LDG.E.U8 R8, desc[UR14][R2.64+0x4] ;  /* 0x0000040e02087981 */ /* 0x001ea2000c1e1100 */
[----:B------:R-:W-:Y:S01]  /*0bb0*/  UIADD3 UR9, UPT, UPT, UR9, 0x8, URZ ;  /* 0x0000000809097890 */ /* 0x000fe2000fffe0ff */
[----:B-1----:R-:W-:-:S03]  /*0bc0*/  IADD3 R10, P1, PT, R2, 0x8, RZ ;  /* 0x00000008020a7810 */ /* 0x002fc60007f3e0ff */
[----:B------:R-:W-:Y:S02]  /*0bd0*/  UISETP.NE.AND UP1, UPT, UR9, URZ, UPT ;  /* 0x000000ff0900728c */ /* 0x000fe4000bf25270 */
[----:B------:R-:W-:Y:S01]  /*0be0*/  IMAD.X R11, RZ, RZ, R3, P1 ;  /* 0x000000ffff0b7224 */ /* 0x000fe200008e0603 */
[----:B--2---:R-:W-:-:S13]  /*0bf0*/  ISETP.NE.AND P0, PT, R8, RZ, PT ;  /* 0x000000ff0800720c */ /* 0x004fda0003f05270 */
[----:B------:R-:W0:Y:S02]  /*0c00*/  @P0 LDC.64 R8, c[0x0][0x3c0] ;  /* 0x0000f000ff080b82 */ /* 0x000e240000000a00 */
[----:B0-----:R3:W-:Y:S04]  /*0c10*/  @P0 STG.E.U8 desc[UR14][R8.64], RZ ;  /* 0x000000ff08000986 */ /* 0x0017e8000c10110e */
[----:B------:R3:W-:Y:S01]  /*0c20*/  @P0 STG.E.U8 desc[UR14][R2.64+0x4], RZ ;  /* 0x000004ff02000986 */ /* 0x0007e2000c10110e */
[----:B------:R-:W-:-:S04]  /*0c30*/  IADD3 R4, P0, PT, R4, 0x20, RZ ;  /* 0x0000002004047810 */ /* 0x000fc80007f1e0ff */
[----:B------:R-:W-:Y:S01]  /*0c40*/  IADD3.X R5, PT, PT, RZ, R5, RZ, P0, !PT ;  /* 0x00000005ff057210 */ /* 0x000fe200007fe4ff */
[----:B------:R-:W-:Y:S08]  /*0c50*/  BRA.U UP1, `(.L_x_53) ;  /* 0xfffffff901987547 */ /* 0x000ff0000b83ffff */
.L_x_52:
[----:B------:R-:W-:Y:S05]  /*0c60*/  BRA.U !UP0, `(.L_x_51) ;  /* 0x0000000508947547 */ /* 0x000fea000b800000 */
[----:B------:R-:W4:Y:S01]  /*0c70*/  LDCU UR4, c[0x0][0x388] ;  /* 0x00007100ff0477ac */ /* 0x000f220008000800 */
[----:B------:R-:W-:Y:S02]  /*0c80*/  UISETP.GE.U32.AND UP0, UPT, UR12, 0x4, UPT ;  /* 0x000000040c00788c */ /* 0x000fe4000bf06070 */
[----:B----4-:R-:W-:-:S04]  /*0c90*/  ULOP3.LUT UR5, UR4, 0x3, URZ, 0xc0, !UPT ;  /* 0x0000000304057892 */ /* 0x010fc8000f8ec0ff */
[----:B------:R-:W-:-:S03]  /*0ca0*/  UISETP.NE.AND UP1, UPT, UR5, URZ, UPT ;  /* 0x000000ff0500728c */ /* 0x000fc6000bf25270 */
[----:B------:R-:W-:Y:S08]  /*0cb0*/  BRA.U !UP0, `(.L_x_54) ;  /* 0x0000000108bc7547 */ /* 0x000ff0000b800000 */
[----:B---3--:R-:W3:Y:S01]  /*0cc0*/  LDC.64 R6, c[0x0][0x380] ;  /* 0x0000e000ff067b82 */ /* 0x008ee20000000a00 */
[----:B------:R-:W4:Y:S07]  /*0cd0*/  LDCU.64 UR6, c[0x0][0x398] ;  /* 0x00007300ff0677ac */ /* 0x000f2e0008000a00 */
[----:B012---:R-:W0:Y:S01]  /*0ce0*/  LDC.64 R4, c[0x0][0x3a8] ;  /* 0x0000ea00ff047b82 */ /* 0x007e220000000a00 */
[----:B---3--:R-:W-:-:S05]  /*0cf0*/  IMAD.WIDE.U32 R6, R0, 0x4, R6 ;  /* 0x0000000400067825 */ /* 0x008fca00078e0006 */
[----:B------:R-:W0:Y:S02]  /*0d00*/  LDG.E R9, desc[UR14][R6.64] ;  /* 0x0000000e06097981 */ /* 0x000e24000c1e1900 */
[----:B0-----:R-:W-:-:S05]  /*0d10*/  IMAD.WIDE R8, R9, 0x4, R4 ;  /* 0x0000000409087825 */ /* 0x001fca00078e0204 */
[----:B------:R-:W2:Y:S01]  /*0d20*/  LDG.E R10, desc[UR14][R8.64] ;  /* 0x0000000e080a7981 */ /* 0x000ea2000c1e1900 */
[----:B----4-:R-:W-:-:S04]  /*0d30*/  IADD3 R2, P0, PT, R0, UR6, RZ ;  /* 0x0000000600027c10 */ /* 0x010fc8000ff1e0ff */
[----:B------:R-:W-:Y:S01]  /*0d40*/  IADD3.X R3, PT, PT, RZ, UR7, RZ, P0, !PT ;  /* 0x00000007ff037c10 */ /* 0x000fe200087fe4ff */
[----:B--2---:R-:W-:-:S05]  /*0d50*/  VIADD R15, R10, 0x1 ;  /* 0x000000010a0f7836 */ /* 0x004fca0000000000 */
        /* <DEDUP_REMOVED lines=25> */
[----:B------:R4:W-:Y:S04]  /*0ef0*/  @P0 STG.E.U8 desc[UR14][R2.64+0x2], RZ ;  /* 0x000002ff02000986 */ /* 0x0009e8000c10110e */
[----:B0-----:R-:W2:Y:S02]  /*0f00*/  LDG.E R15, desc[UR14][R6.64+0xc] ;  /* 0x00000c0e060f7981 */ /* 0x001ea4000c1e1900 */
[----:B--2---:R-:W-:-:S05]  /*0f10*/  IMAD.WIDE R4, R15, 0x4, R4 ;  /* 0x000000040f047825 */ /* 0x004fca00078e0204 */
[----:B------:R-:W2:Y:S02]  /*0f20*/  LDG.E R12, desc[UR14][R4.64] ;  /* 0x0000000e040c7981 */ /* 0x000ea4000c1e1900 */
[----:B--2---:R-:W-:-:S05]  /*0f30*/  IADD3 R15, PT, PT, R12, 0x1, RZ ;  /* 0x000000010c0f7810 */ /* 0x004fca0007ffe0ff */
[----:B------:R4:W-:Y:S04]  /*0f40*/  STG.E desc[UR14][R4.64], R15 ;  /* 0x0000000f04007986 */ /* 0x0009e8000c10190e */
[----:B-1----:R-:W2:Y:S01]  /*0f50*/  LDG.E.U8 R8, desc[UR14][R2.64+0x3] ;  /* 0x0000030e02087981 */ /* 0x002ea2000c1e1100 */
[----:B------:R-:W-:Y:S01]  /*0f60*/  VIADD R0, R0, 0x4 ;  /* 0x0000000400007836 */ /* 0x000fe20000000000 */
[----:B--2---:R-:W-:-:S13]  /*0f70*/  ISETP.NE.AND P0, PT, R8, RZ, PT ;  /* 0x000000ff0800720c */ /* 0x004fda0003f05270 */
[----:B------:R-:W0:Y:S02]  /*0f80*/  @P0 LDC.64 R8, c[0x0][0x3c0] ;  /* 0x0000f000ff080b82 */ /* 0x000e240000000a00 */
[----:B0-----:R4:W-:Y:S04]  /*0f90*/  @P0 STG.E.U8 desc[UR14][R8.64], RZ ;  /* 0x000000ff08000986 */ /* 0x0019e8000c10110e */
[----:B------:R4:W-:Y:S02]  /*0fa0*/  @P0 STG.E.U8 desc[UR14][R2.64+0x3], RZ ;  /* 0x000003ff02000986 */ /* 0x0009e4000c10110e */
.L_x_54:
[----:B------:R-:W-:Y:S05]  /*0fb0*/  BRA.U !UP1, `(.L_x_51) ;  /* 0x0000000109c07547 */ /* 0x000fea000b800000 */
[----:B------:R-:W-:Y:S02]  /*0fc0*/  UISETP.NE.AND UP0, UPT, UR5, 0x1, UPT ;  /* 0x000000010500788c */ /* 0x000fe4000bf05270 */
[----:B------:R-:W-:-:S04]  /*0fd0*/  ULOP3.LUT UR4, UR4, 0x1, URZ, 0xc0, !UPT ;  /* 0x0000000104047892 */ /* 0x000fc8000f8ec0ff */
[----:B------:R-:W-:-:S03]  /*0fe0*/  UISETP.NE.U32.AND UP1, UPT, UR4, 0x1, UPT ;  /* 0x000000010400788c */ /* 0x000fc6000bf25070 */
[----:B------:R-:W-:Y:S08]  /*0ff0*/  BRA.U !UP0, `(.L_x_55) ;  /* 0x00000001086c7547 */ /* 0x000ff0000b800000 */
[----:B01234-:R-:W0:Y:S01]  /*1000*/  LDC.64 R2, c[0x0][0x380] ;  /* 0x0000e000ff027b82 */ /* 0x01fe220000000a00 */
[----:B------:R-:W1:Y:S07]  /*1010*/  LDCU.64 UR4, c[0x0][0x398] ;  /* 0x00007300ff0477ac */ /* 0x000e6e0008000a00 */
[----:B------:R-:W2:Y:S01]  /*1020*/  LDC.64 R6, c[0x0][0x3a8] ;  /* 0x0000ea00ff067b82 */ /* 0x000ea20000000a00 */
[----:B0-----:R-:W-:-:S05]  /*1030*/  IMAD.WIDE.U32 R8, R0, 0x4, R2 ;  /* 0x0000000400087825 */ /* 0x001fca00078e0002 */
[----:B------:R-:W2:Y:S02]  /*1040*/  LDG.E R5, desc[UR14][R8.64] ;  /* 0x0000000e08057981 */ /* 0x000ea4000c1e1900 */
[----:B--2---:R-:W-:-:S05]  /*1050*/  IMAD.WIDE R4, R5, 0x4, R6 ;  /* 0x0000000405047825 */ /* 0x004fca00078e0206 */
[----:B------:R-:W2:Y:S01]  /*1060*/  LDG.E R10, desc[UR14][R4.64] ;  /* 0x0000000e040a7981 */ /* 0x000ea2000c1e1900 */
[----:B-1----:R-:W-:-:S04]  /*1070*/  IADD3 R2, P0, PT, R0, UR4, RZ ;  /* 0x0000000400027c10 */ /* 0x002fc8000ff1e0ff */
[----:B------:R-:W-:Y:S01]  /*1080*/  IADD3.X R3, PT, PT, RZ, UR5, RZ, P0, !PT ;  /* 0x00000005ff037c10 */ /* 0x000fe200087fe4ff */
[----:B--2---:R-:W-:-:S05]  /*1090*/  VIADD R13, R10, 0x1 ;  /* 0x000000010a0d7836 */ /* 0x004fca0000000000 */
[----:B------:R0:W-:Y:S04]  /*10a0*/  STG.E desc[UR14][R4.64], R13 ;  /* 0x0000000d04007986 */ /* 0x0001e8000c10190e */
[----:B------:R-:W2:Y:S02]  /*10b0*/  LDG.E.U8 R10, desc[UR14][R2.64] ;  /* 0x0000000e020a7981 */ /* 0x000ea4000c1e1100 */
[----:B--2---:R-:W-:-:S13]  /*10c0*/  ISETP.NE.AND P0, PT, R10, RZ, PT ;  /* 0x000000ff0a00720c */ /* 0x004fda0003f05270 */
[----:B------:R-:W1:Y:S02]  /*10d0*/  @P0 LDC.64 R10, c[0x0][0x3c0] ;  /* 0x0000f000ff0a0b82 */ /* 0x000e640000000a00 */
[----:B-1----:R1:W-:Y:S04]  /*10e0*/  @P0 STG.E.U8 desc[UR14][R10.64], RZ ;  /* 0x000000ff0a000986 */ /* 0x0023e8000c10110e */
[----:B------:R1:W-:Y:S04]  /*10f0*/  @P0 STG.E.U8 desc[UR14][R2.64], RZ ;  /* 0x000000ff02000986 */ /* 0x0003e8000c10110e */
[----:B------:R-:W2:Y:S02]  /*1100*/  LDG.E R9, desc[UR14][R8.64+0x4] ;  /* 0x0000040e08097981 */ /* 0x000ea4000c1e1900 */
[----:B--2---:R-:W-:-:S05]  /*1110*/  IMAD.WIDE R6, R9, 0x4, R6 ;  /* 0x0000000409067825 */ /* 0x004fca00078e0206 */
[----:B------:R-:W2:Y:S02]  /*1120*/  LDG.E R12, desc[UR14][R6.64] ;  /* 0x0000000e060c7981 */ /* 0x000ea4000c1e1900 */
[----:B--2---:R-:W-:-:S05]  /*1130*/  IADD3 R15, PT, PT, R12, 0x1, RZ ;  /* 0x000000010c0f7810 */ /* 0x004fca0007ffe0ff */
[----:B------:R1:W-:Y:S04]  /*1140*/  STG.E desc[UR14][R6.64], R15 ;  /* 0x0000000f06007986 */ /* 0x0003e8000c10190e */
[----:B0-----:R-:W2:Y:S01]  /*1150*/  LDG.E.U8 R4, desc[UR14][R2.64+0x1] ;  /* 0x0000010e02047981 */ /* 0x001ea2000c1e1100 */
[----:B------:R-:W-:Y:S01]  /*1160*/  VIADD R0, R0, 0x2 ;  /* 0x0000000200007836 */ /* 0x000fe20000000000 */
[----:B--2---:R-:W-:-:S13]  /*1170*/  ISETP.NE.AND P0, PT, R4, RZ, PT ;  /* 0x000000ff0400720c */ /* 0x004fda0003f05270 */
[----:B------:R-:W0:Y:S02]  /*1180*/  @P0 LDC.64 R4, c[0x0][0x3c0] ;  /* 0x0000f000ff040b82 */ /* 0x000e240000000a00 */
[----:B0-----:R1:W-:Y:S04]  /*1190*/  @P0 STG.E.U8 desc[UR14][R4.64], RZ ;  /* 0x000000ff04000986 */ /* 0x0013e8000c10110e */
[----:B------:R1:W-:Y:S02]  /*11a0*/  @P0 STG.E.U8 desc[UR14][R2.64+0x1], RZ ;  /* 0x000001ff02000986 */ /* 0x0003e4000c10110e */
.L_x_55:
[----:B------:R-:W-:Y:S05]  /*11b0*/  BRA.U UP1, `(.L_x_51) ;  /* 0x0000000101407547 */ /* 0x000fea000b800000 */
[----:B01234-:R-:W0:Y:S01]  /*11c0*/  LDC.64 R2, c[0x0][0x380] ;  /* 0x0000e000ff027b82 */ /* 0x01fe220000000a00 */
[----:B------:R-:W1:Y:S07]  /*11d0*/  LDCU.64 UR4, c[0x0][0x398] ;  /* 0x00007300ff0477ac */ /* 0x000e6e0008000a00 */
[----:B------:R-:W2:Y:S01]  /*11e0*/  LDC.64 R4, c[0x0][0x3a8] ;  /* 0x0000ea00ff047b82 */ /* 0x000ea20000000a00 */
[----:B0-----:R-:W-:-:S06]  /*11f0*/  IMAD.WIDE.U32 R2, R0, 0x4, R2 ;  /* 0x0000000400027825 */ /* 0x001fcc00078e0002 */
        /* <DEDUP_REMOVED lines=11> */
[----:B------:R0:W-:Y:S02]  /*12b0*/  @P0 STG.E.U8 desc[UR14][R6.64], RZ ;  /* 0x000000ff06000986 */ /* 0x0001e4000c10110e */
.L_x_51:
[----:B01234-:R-:W0:Y:S01]  /*12c0*/  LDC.64 R2, c[0x0][0x3a0] ;  /* 0x0000e800ff027b82 */ /* 0x01fe220000000a00 */
[----:B------:R-:W1:Y:S02]  /*12d0*/  LDCU UR11, c[0x0][0x38c] ;  /* 0x00007180ff0b77ac */ /* 0x000e640008000800 */
[----:B-1----:R-:W-:Y:S01]  /*12e0*/  UISETP.GE.AND UP0, UPT, UR11, 0x1, UPT ;  /* 0x000000010b00788c */ /* 0x002fe2000bf06270 */
[----:B0-----:R0:W-:Y:S08]  /*12f0*/  STG.E desc[UR14][R2.64], RZ ;  /* 0x000000ff02007986 */ /* 0x0011f0000c10190e */
[----:B------:R-:W-:Y:S05]  /*1300*/  BRA.U !UP0, `(.L_x_56) ;  /* 0x0000000d08e47547 */ /* 0x000fea000b800000 */
[----:B------:R-:W-:Y:S01]  /*1310*/  UISETP.GE.U32.AND UP0, UPT, UR11, 0x8, UPT ;  /* 0x000000080b00788c */ /* 0x000fe2000bf06070 */
[----:B0-----:R-:W-:Y:S01]  /*1320*/  HFMA2 R3, -RZ, RZ, 0, 0 ;  /* 0x00000000ff037431 */ /* 0x001fe200000001ff */
[----:B------:R-:W-:-:S07]  /*1330*/  ULOP3.LUT UR16, UR11, 0x7, URZ, 0xc0, !UPT ;  /* 0x000000070b107892 */ /* 0x000fce000f8ec0ff */
[----:B------:R-:W-:Y:S05]  /*1340*/  BRA.U !UP0, `(.L_x_57) ;  /* 0x0000000908707547 */ /* 0x000fea000b800000 */
[----:B------:R-:W0:Y:S01]  /*1350*/  LDC.64 R6, c[0x0][0x3a8] ;  /* 0x0000ea00ff067b82 */ /* 0x000e220000000a00 */
[----:B------:R-:W1:Y:S01]  /*1360*/  LDCU.64 UR4, c[0x0][0x3b8] ;  /* 0x00007700ff0477ac */ /* 0x000e620008000a00 */
[----:B------:R-:W2:Y:S01]  /*1370*/  LDCU.64 UR12, c[0x0][0x3a8] ;  /* 0x00007500ff0c77ac */ /* 0x000ea20008000a00 */
[----:B0-----:R-:W3:Y:S01]  /*1380*/  LDG.E R6, desc[UR14][R6.64] ;  /* 0x0000000e06067981 */ /* 0x001ee2000c1e1900 */
[----:B-1----:R-:W-:Y:S02]  /*1390*/  UIADD3 UR7, UP1, UPT, UR4, 0x3, URZ ;  /* 0x0000000304077890 */ /* 0x002fe4000ff3e0ff */
[----:B--2---:R-:W-:Y:S02]  /*13a0*/  UIADD3 UR9, UP0, UPT, UR12, 0xc, URZ ;  /* 0x0000000c0c097890 */ /* 0x004fe4000ff1e0ff */
[----:B------:R-:W-:Y:S02]  /*13b0*/  UIADD3.X UR8, UPT, UPT, URZ, UR5, URZ, UP1, !UPT ;  /* 0x00000005ff087290 */ /* 0x000fe40008ffe4ff */
[----:B------:R-:W-:Y:S01]  /*13c0*/  UIADD3.X UR10, UPT, UPT, URZ, UR13, URZ, UP0, !UPT ;  /* 0x0000000dff0a7290 */ /* 0x000fe200087fe4ff */
[----:B------:R-:W-:Y:S01]  /*13d0*/  IMAD.U32 R2, RZ, RZ, UR7 ;  /* 0x00000007ff027e24 */ /* 0x000fe2000f8e00ff */
[----:B------:R-:W-:Y:S01]  /*13e0*/  MOV R4, UR9 ;  /* 0x0000000900047c02 */ /* 0x000fe20008000f00 */
[----:B------:R-:W0:Y:S01]  /*13f0*/  LDCU.64 UR12, c[0x0][0x3a0] ;  /* 0x00007400ff0c77ac */ /* 0x000e220008000a00 */
[----:B------:R-:W-:-:S02]  /*1400*/  IMAD.U32 R3, RZ, RZ, UR8 ;  /* 0x00000008ff037e24 */ /* 0x000fc4000f8e00ff */
[----:B------:R-:W-:Y:S02]  /*1410*/  MOV R5, UR10 ;  /* 0x0000000a00057c02 */ /* 0x000fe40008000f00 */
[----:B---3--:R-:W-:-:S13]  /*1420*/  ISETP.NE.AND P0, PT, R6, RZ, PT ;  /* 0x000000ff0600720c */ /* 0x008fda0003f05270 */
[----:B------:R-:W-:Y:S04]  /*1430*/  @!P0 STG.E.U8 desc[UR14][R2.64+-0x3], RZ ;  /* 0xfffffdff02008986 */ /* 0x000fe8000c10110e */
[----:B------:R-:W2:Y:S01]  /*1440*/  LDG.E R0, desc[UR14][R4.64+-0x8] ;  /* 0xfffff80e04007981 */ /* 0x000ea2000c1e1900 */
[----:B0-----:R-:W-:-:S04]  /*1450*/  UIADD3 UR5, UP0, UPT, UR12, 0xc, URZ ;  /* 0x0000000c0c057890 */ /* 0x001fc8000ff1e0ff */
[----:B------:R-:W-:Y:S02]  /*1460*/  UIADD3.X UR6, UPT, UPT, URZ, UR13, URZ, UP0, !UPT ;  /* 0x0000000dff067290 */ /* 0x000fe400087fe4ff */
[----:B------:R-:W-:-:S04]  /*1470*/  IMAD.U32 R6, RZ, RZ, UR5 ;  /* 0x00000005ff067e24 */ /* 0x000fc8000f8e00ff */
[----:B------:R-:W-:Y:S02]  /*1480*/  MOV R7, UR6 ;  /* 0x0000000600077c02 */ /* 0x000fe40008000f00 */
[----:B--2---:R-:W-:-:S13]  /*1490*/  ISETP.NE.AND P0, PT, R0, RZ, PT ;  /* 0x000000ff0000720c */ /* 0x004fda0003f05270 */
[----:B------:R-:W-:Y:S04]  /*14a0*/  @!P0 STG.E.U8 desc[UR14][R2.64+-0x2], RZ ;  /* 0xfffffeff02008986 */ /* 0x000fe8000c10110e */
[----:B------:R-:W2:Y:S04]  /*14b0*/  LDG.E R0, desc[UR14][R6.64+-0xc] ;  /* 0xfffff40e06007981 */ /* 0x000ea8000c1e1900 */
[----:B------:R-:W2:Y:S02]  /*14c0*/  LDG.E R9, desc[UR14][R4.64+-0xc] ;  /* 0xfffff40e04097981 */ /* 0x000ea4000c1e1900 */
[----:B--2---:R-:W-:-:S05]  /*14d0*/  IMAD.IADD R9, R0, 0x1, R9 ;  /* 0x0000000100097824 */ /* 0x004fca00078e0209 */
[----:B------:R0:W-:Y:S04]  /*14e0*/  STG.E desc[UR14][R6.64+-0x8], R9 ;  /* 0xfffff80906007986 */ /* 0x0001e8000c10190e */
[----:B------:R-:W2:Y:S02]  /*14f0*/  LDG.E R0, desc[UR14][R4.64+-0x4] ;  /* 0xfffffc0e04007981 */ /* 0x000ea4000c1e1900 */
[----:B--2---:R-:W-:-:S13]  /*1500*/  ISETP.NE.AND P0, PT, R0, RZ, PT ;  /* 0x000000ff0000720c */ /* 0x004fda0003f05270 */
[----:B------:R-:W-:Y:S04]  /*1510*/  @!P0 STG.E.U8 desc[UR14][R2.64+-0x1], RZ ;  /* 0xffffffff02008986 */ /* 0x000fe8000c10110e */
[----:B0-----:R-:W2:Y:S04]  /*1520*/  @!P0 LDG.E R9, desc[UR14][R6.64+-0x8] ;  /* 0xfffff80e06098981 */ /* 0x001ea8000c1e1900 */
[----:B------:R-:W2:Y:S02]  /*1530*/  LDG.E R0, desc[UR14][R4.64+-0x8] ;  /* 0xfffff80e04007981 */ /* 0x000ea4000c1e1900 */
[----:B--2---:R-:W-:-:S05]  /*1540*/  IADD3 R11, PT, PT, R0, R9, RZ ;  /* 0x00000009000b7210 */ /* 0x004fca0007ffe0ff */
[----:B------:R0:W-:Y:S04]  /*1550*/  STG.E desc[UR14][R6.64+-0x4], R11 ;  /* 0xfffffc0b06007986 */ /* 0x0001e8000c10190e */
[----:B------:R-:W2:Y:S02]  /*1560*/  LDG.E R0, desc[UR14][R4.64] ;  /* 0x0000000e04007981 */ /* 0x000ea4000c1e1900 */
[----:B--2---:R-:W-:-:S13]  /*1570*/  ISETP.NE.AND P0, PT, R0, RZ, PT ;  /* 0x000000ff0000720c */ /* 0x004fda0003f05270 */
[----:B------:R-:W-:Y:S04]  /*1580*/  @!P0 STG.E.U8 desc[UR14][R2.64], RZ ;  /* 0x000000ff02008986 */ /* 0x000fe8000c10110e */
[----:B0-----:R-:W2:Y:S04]  /*1590*/  @!P0 LDG.E R11, desc[UR14][R6.64+-0x4] ;  /* 0xfffffc0e060b8981 */ /* 0x001ea8000c1e1900 */
        /* <DEDUP_REMOVED lines=26> */
[----:B------:R1:W-:Y:S04]  /*1740*/  @!P0 STG.E.U8 desc[UR14][R2.64+0x4], RZ ;  /* 0x000004ff02008986 */ /* 0x0003e8000c10110e */
[----:B------:R-:W2:Y:S04]  /*1750*/  LDG.E R0, desc[UR14][R4.64+0xc] ;  /* 0x00000c0e04007981 */ /* 0x000ea8000c1e1900 */
[----:B0-----:R-:W2:Y:S01]  /*1760*/  @!P0 LDG.E R11, desc[UR14][R6.64+0xc] ;  /* 0x00000c0e060b8981 */ /* 0x001ea2000c1e1900 */
[----:B------:R-:W-:Y:S02]  /*1770*/  ULOP3.LUT UR11, UR11, 0x7ffffff8, URZ, 0xc0, !UPT ;  /* 0x7ffffff80b0b7892 */ /* 0x000fe4000f8ec0ff */
[----:B------:R-:W-:-:S02]  /*1780*/  UIADD3 UR9, UP0, UPT, UR9, 0x20, URZ ;  /* 0x0000002009097890 */ /* 0x000fc4000ff1e0ff */
[----:B------:R-:W-:Y:S02]  /*1790*/  UIADD3 UR4, UPT, UPT, -UR11, 0x8, URZ ;  /* 0x000000080b047890 */ /* 0x000fe4000fffe1ff */
[----:B------:R-:W-:Y:S01]  /*17a0*/  UIADD3.X UR10, UPT, UPT, URZ, UR10, URZ, UP0, !UPT ;  /* 0x0000000aff0a7290 */ /* 0x000fe200087fe4ff */
[----:B-1----:R-:W-:Y:S01]  /*17b0*/  MOV R3, UR11 ;  /* 0x0000000b00037c02 */ /* 0x002fe20008000f00 */
[----:B------:R-:W-:Y:S02]  /*17c0*/  UISETP.NE.AND UP0, UPT, UR4, URZ, UPT ;  /* 0x000000ff0400728c */ /* 0x000fe4000bf05270 */
[----:B------:R-:W-:Y:S02]  /*17d0*/  UIADD3 UR5, UP2, UPT, UR5, 0x20, URZ ;  /* 0x0000002005057890 */ /* 0x000fe4000ff5e0ff */
[----:B------:R-:W-:Y:S02]  /*17e0*/  UIADD3 UR7, UP1, UPT, UR7, 0x8, URZ ;  /* 0x0000000807077890 */ /* 0x000fe4000ff3e0ff */
[----:B------:R-:W-:-:S02]  /*17f0*/  UIADD3.X UR6, UPT, UPT, URZ, UR6, URZ, UP2, !UPT ;  /* 0x00000006ff067290 */ /* 0x000fc400097fe4ff */
[----:B------:R-:W-:Y:S01]  /*1800*/  UIADD3.X UR8, UPT, UPT, URZ, UR8, URZ, UP1, !UPT ;  /* 0x00000008ff087290 */ /* 0x000fe20008ffe4ff */
[----:B--2---:R-:W-:-:S05]  /*1810*/  IMAD.IADD R9, R0, 0x1, R11 ;  /* 0x0000000100097824 */ /* 0x004fca00078e020b */
[----:B------:R0:W-:Y:S01]  /*1820*/  STG.E desc[UR14][R6.64+0x10], R9 ;  /* 0x0000100906007986 */ /* 0x0001e2000c10190e */
[----:B------:R-:W-:Y:S05]  /*1830*/  BRA.U !UP0, `(.L_x_57) ;  /* 0x0000000508347547 */ /* 0x000fea000b800000 */
[----:B------:R-:W-:Y:S01]  /*1840*/  IMAD.U32 R2, RZ, RZ, UR9 ;  /* 0x00000009ff027e24 */ /* 0x000fe2000f8e00ff */
[----:B0-----:R-:W-:Y:S01]  /*1850*/  MOV R9, UR10 ;  /* 0x0000000a00097c02 */ /* 0x001fe20008000f00 */
[----:B------:R-:W-:Y:S01]  /*1860*/  IMAD.U32 R6, RZ, RZ, UR7 ;  /* 0x00000007ff067e24 */ /* 0x000fe2000f8e00ff */
[----:B------:R-:W-:Y:S01]  /*1870*/  MOV R7, UR8 ;  /* 0x0000000800077c02 */ /* 0x000fe20008000f00 */
[----:B------:R-:W-:Y:S01]  /*1880*/  IMAD.U32 R0, RZ, RZ, UR5 ;  /* 0x00000005ff007e24 */ /* 0x000fe2000f8e00ff */
[----:B------:R-:W-:Y:S01]  /*1890*/  MOV R13, UR6 ;  /* 0x00000006000d7c02 */ /* 0x000fe20008000f00 */
[----:B------:R-:W-:-:S06]  /*18a0*/  UMOV UR5, 0x8 ;  /* 0x0000000800057882 */ /* 0x000fcc0000000000 */
.L_x_58:
[----:B------:R-:W-:-:S05]  /*18b0*/  IMAD.MOV.U32 R8, RZ, RZ, R2 ;  /* 0x000000ffff087224 */ /* 0x000fca00078e0002 */
[----:B------:R-:W2:Y:S01]  /*18c0*/  LDG.E R2, desc[UR14][R8.64+-0xc] ;  /* 0xfffff40e08027981 */ /* 0x000ea2000c1e1900 */
[----:B------:R-:W-:Y:S01]  /*18d0*/  ISETP.NE.AND P1, PT, RZ, UR5, PT ;  /* 0x00000005ff007c0c */ /* 0x000fe2000bf25270 */
[----:B-1----:R-:W-:Y:S01]  /*18e0*/  IMAD.MOV.U32 R5, RZ, RZ, R13 ;  /* 0x000000ffff057224 */ /* 0x002fe200078e000d */
[----:B------:R-:W-:Y:S02]  /*18f0*/  MOV R4, R0 ;  /* 0x0000000000047202 */ /* 0x000fe40000000f00 */
[----:B--2---:R-:W-:-:S13]  /*1900*/  ISETP.NE.AND P0, PT, R2, RZ, PT ;  /* 0x000000ff0200720c */ /* 0x004fda0003f05270 */
[----:B------:R-:W-:Y:S04]  /*1910*/  @!P0 STG.E.U8 desc[UR14][R6.64+-0x3], RZ ;  /* 0xfffffdff06008986 */ /* 0x000fe8000c10110e */
[----:B------:R-:W2:Y:S04]  /*1920*/  @P1 LDG.E R0, desc[UR14][R4.64+-0x10] ;  /* 0xfffff00e04001981 */ /* 0x000ea8000c1e1900 */
[----:B------:R-:W2:Y:S02]  /*1930*/  @P1 LDG.E R11, desc[UR14][R8.64+-0x10] ;  /* 0xfffff00e080b1981 */ /* 0x000ea4000c1e1900 */
[----:B--2---:R-:W-:-:S05]  /*1940*/  @P1 IADD3 R13, PT, PT, R0, R11, RZ ;  /* 0x0000000b000d1210 */ /* 0x004fca0007ffe0ff */
[----:B------:R-:W-:Y:S04]  /*1950*/  @P1 STG.E desc[UR14][R4.64+-0xc], R13 ;  /* 0xfffff40d04001986 */ /* 0x000fe8000c10190e */
[----:B------:R-:W2:Y:S02]  /*1960*/  LDG.E R0, desc[UR14][R8.64+-0x8] ;  /* 0xfffff80e08007981 */ /* 0x000ea4000c1e1900 */
        /* <DEDUP_REMOVED lines=44> */
[----:B0-----:R-:W2:Y:S04]  /*1c30*/  @!P0 LDG.E R13, desc[UR14][R4.64+0xc] ;  /* 0x00000c0e040d8981 */ /* 0x001ea8000c1e1900 */
[----:B------:R0:W2:Y:S01]  /*1c40*/  LDG.E R0, desc[UR14][R8.64+0xc] ;  /* 0x00000c0e08007981 */ /* 0x0000a2000c1e1900 */
[----:B------:R-:W-:Y:S01]  /*1c50*/  UIADD3 UR4, UPT, UPT, UR4, 0x8, URZ ;  /* 0x0000000804047890 */ /* 0x000fe2000fffe0ff */
[----:B-1----:R-:W-:Y:S01]  /*1c60*/  IADD3 R6, P1, PT, R6, 0x8, RZ ;  /* 0x0000000806067810 */ /* 0x002fe20007f3e0ff */
[----:B------:R-:W-:Y:S01]  /*1c70*/  UIADD3 UR5, UPT, UPT, UR5, 0x8, URZ ;  /* 0x0000000805057890 */ /* 0x000fe2000fffe0ff */
[----:B------:R-:W-:Y:S01]  /*1c80*/  IADD3 R2, P0, PT, R8, 0x20, RZ ;  /* 0x0000002008027810 */ /* 0x000fe20007f1e0ff */
[----:B------:R-:W-:-:S02]  /*1c90*/  UISETP.NE.AND UP0, UPT, UR4, URZ, UPT ;  /* 0x000000ff0400728c */ /* 0x000fc4000bf05270 */
[----:B------:R-:W-:Y:S01]  /*1ca0*/  IMAD.X R7, RZ, RZ, R7, P1 ;  /* 0x000000ffff077224 */ /* 0x000fe200008e0607 */
[----:B0-----:R-:W-:Y:S01]  /*1cb0*/  IADD3.X R9, PT, PT, RZ, R9, RZ, P0, !PT ;  /* 0x00000009ff097210 */ /* 0x001fe200007fe4ff */
[----:B--2---:R-:W-:Y:S01]  /*1cc0*/  IMAD.IADD R11, R0, 0x1, R13 ;  /* 0x00000001000b7824 */ /* 0x004fe200078e020d */
[----:B------:R-:W-:-:S04]  /*1cd0*/  IADD3 R0, P2, PT, R4, 0x20, RZ ;  /* 0x0000002004007810 */ /* 0x000fc80007f5e0ff */
[----:B------:R1:W-:Y:S01]  /*1ce0*/  STG.E desc[UR14][R4.64+0x10], R11 ;  /* 0x0000100b04007986 */ /* 0x0003e2000c10190e */
[----:B------:R-:W-:Y:S01]  /*1cf0*/  IADD3.X R13, PT, PT, RZ, R5, RZ, P2, !PT ;  /* 0x00000005ff0d7210 */ /* 0x000fe200017fe4ff */
[----:B------:R-:W-:Y:S07]  /*1d00*/  BRA.U UP0, `(.L_x_58) ;  /* 0xfffffff900e87547 */ /* 0x000fee000b83ffff */
.L_x_57:
[----:B------:R-:W-:-:S09]  /*1d10*/  UISETP.NE.AND UP0, UPT, UR16, URZ, UPT ;  /* 0x000000ff1000728c */ /* 0x000fd2000bf05270 */
[----:B------:R-:W-:Y:S05]  /*1d20*/  BRA.U !UP0, `(.L_x_56) ;  /* 0x00000005085c7547 */ /* 0x000fea000b800000 */
[----:B------:R-:W2:Y:S01]  /*1d30*/  LDCU UR4, c[0x0][0x38c] ;  /* 0x00007180ff0477ac */ /* 0x000ea20008000800 */
[----:B------:R-:W-:Y:S02]  /*1d40*/  UISETP.GE.U32.AND UP0, UPT, UR16, 0x4, UPT ;  /* 0x000000041000788c */ /* 0x000fe4000bf06070 */
[----:B--2---:R-:W-:-:S04]  /*1d50*/  ULOP3.LUT UR5, UR4, 0x3, URZ, 0xc0, !UPT ;  /* 0x0000000304057892 */ /* 0x004fc8000f8ec0ff */
[----:B------:R-:W-:-:S03]  /*1d60*/  UISETP.NE.AND UP1, UPT, UR5, URZ, UPT ;  /* 0x000000ff0500728c */ /* 0x000fc6000bf25270 */
[----:B------:R-:W-:Y:S08]  /*1d70*/  BRA.U !UP0, `(.L_x_59) ;  /* 0x0000000108947547 */ /* 0x000ff0000b800000 */
[----:B-1----:R-:W1:Y:S01]  /*1d80*/  LDC.64 R4, c[0x0][0x3a8] ;  /* 0x0000ea00ff047b82 */ /* 0x002e620000000a00 */
[----:B------:R-:W2:Y:S07]  /*1d90*/  LDCU.64 UR6, c[0x0][0x3b8] ;  /* 0x00007700ff0677ac */ /* 0x000eae0008000a00 */
[----:B0-----:R-:W0:Y:S01]  /*1da0*/  LDC.64 R8, c[0x0][0x3a0] ;  /* 0x0000e800ff087b82 */ /* 0x001e220000000a00 */
[----:B-1----:R-:W-:-:S05]  /*1db0*/  IMAD.WIDE.U32 R4, R3, 0x4, R4 ;  /* 0x0000000403047825 */ /* 0x002fca00078e0004 */
[----:B------:R-:W3:Y:S01]  /*1dc0*/  LDG.E R0, desc[UR14][R4.64] ;  /* 0x0000000e04007981 */ /* 0x000ee2000c1e1900 */
[C---:B------:R-:W-:Y:S02]  /*1dd0*/  ISETP.NE.AND P1, PT, R3.reuse, RZ, PT ;  /* 0x000000ff0300720c */ /* 0x040fe40003f25270 */
[C---:B--2---:R-:W-:Y:S01]  /*1de0*/  IADD3 R6, P2, PT, R3.reuse, UR6, RZ ;  /* 0x0000000603067c10 */ /* 0x044fe2000ff5e0ff */
[----:B0-----:R-:W-:-:S04]  /*1df0*/  IMAD.WIDE.U32 R8, R3, 0x4, R8 ;  /* 0x0000000403087825 */ /* 0x001fc800078e0008 */
[----:B------:R-:W-:Y:S01]  /*1e00*/  IMAD.X R7, RZ, RZ, UR7, P2 ;  /* 0x00000007ff077e24 */ /* 0x000fe200090e06ff */
[----:B---3--:R-:W-:-:S13]  /*1e10*/  ISETP.NE.AND P0, PT, R0, RZ, PT ;  /* 0x000000ff0000720c */ /* 0x008fda0003f05270 */
        /* <DEDUP_REMOVED lines=22> */
[----:B------:R-:W3:Y:S04]  /*1f80*/  LDG.E R0, desc[UR14][R4.64+0x8] ;  /* 0x0000080e04007981 */ /* 0x000ee8000c1e1900 */
[----:B0-----:R-:W3:Y:S01]  /*1f90*/  @!P0 LDG.E R11, desc[UR14][R8.64+0x8] ;  /* 0x0000080e080b8981 */ /* 0x001ee2000c1e1900 */
[----:B------:R-:W-:Y:S01]  /*1fa0*/  IADD3 R3, PT, PT, R3, 0x4, RZ ;  /* 0x0000000403037810 */ /* 0x000fe20007ffe0ff */
[----:B---3--:R-:W-:-:S05]  /*1fb0*/  IMAD.IADD R13, R0, 0x1, R11 ;  /* 0x00000001000d7824 */ /* 0x008fca00078e020b */
[----:B------:R2:W-:Y:S02]  /*1fc0*/  STG.E desc[UR14][R8.64+0xc], R13 ;  /* 0x00000c0d08007986 */ /* 0x0005e4000c10190e */
.L_x_59:
[----:B------:R-:W-:Y:S05]  /*1fd0*/  BRA.U !UP1, `(.L_x_56) ;  /* 0x0000000109b07547 */ /* 0x000fea000b800000 */
[----:B------:R-:W-:Y:S02]  /*1fe0*/  UISETP.NE.AND UP0, UPT, UR5, 0x1, UPT ;  /* 0x000000010500788c */ /* 0x000fe4000bf05270 */
[----:B------:R-:W-:-:S04]  /*1ff0*/  ULOP3.LUT UR4, UR4, 0x1, URZ, 0xc0, !UPT ;  /* 0x0000000104047892 */ /* 0x000fc8000f8ec0ff */
[----:B------:R-:W-:-:S03]  /*2000*/  UISETP.NE.U32.AND UP1, UPT, UR4, 0x1, UPT ;  /* 0x000000010400788c */ /* 0x000fc6000bf25070 */
[----:B------:R-:W-:Y:S08]  /*2010*/  BRA.U !UP0, `(.L_x_60) ;  /* 0x00000001085c7547 */ /* 0x000ff0000b800000 */
[----:B-1----:R-:W0:Y:S01]  /*2020*/  LDC.64 R4, c[0x0][0x3a8] ;  /* 0x0000ea00ff047b82 */ /* 0x002e220000000a00 */
[----:B------:R-:W1:Y:S01]  /*2030*/  LDCU.64 UR4, c[0x0][0x3b8] ;  /* 0x00007700ff0477ac */ /* 0x000e620008000a00 */
[----:B0-2---:R-:W-:-:S06]  /*2040*/  IMAD.WIDE.U32 R6, R3, 0x4, R4 ;  /* 0x0000000403067825 */ /* 0x005fcc00078e0004 */
[----:B------:R-:W0:Y:S01]  /*2050*/  LDC.64 R4, c[0x0][0x3a0] ;  /* 0x0000e800ff047b82 */ /* 0x000e220000000a00 */
[----:B------:R-:W2:Y:S01]  /*2060*/  LDG.E R0, desc[UR14][R6.64] ;  /* 0x0000000e06007981 */ /* 0x000ea2000c1e1900 */
[C---:B------:R-:W-:Y:S02]  /*2070*/  ISETP.NE.AND P2, PT, R3.reuse, RZ, PT ;  /* 0x000000ff0300720c */ /* 0x040fe40003f45270 */
[----:B-1----:R-:W-:-:S05]  /*2080*/  IADD3 R8, P1, PT, R3, UR4, RZ ;  /* 0x0000000403087c10 */ /* 0x002fca000ff3e0ff */
[----:B------:R-:W-:Y:S02]  /*2090*/  IMAD.X R9, RZ, RZ, UR5, P1 ;  /* 0x00000005ff097e24 */ /* 0x000fe400088e06ff */
[----:B0-----:R-:W-:Y:S01]  /*20a0*/  IMAD.WIDE R4, R3, 0x4, R4 ;  /* 0x0000000403047825 */ /* 0x001fe200078e0204 */
[----:B--2---:R-:W-:-:S13]  /*20b0*/  ISETP.NE.AND P0, PT, R0, RZ, PT ;  /* 0x000000ff0000720c */ /* 0x004fda0003f05270 */
[----:B------:R3:W-:Y:S04]  /*20c0*/  @!P0 STG.E.U8 desc[UR14][R8.64], RZ ;  /* 0x000000ff08008986 */ /* 0x0007e8000c10110e */
[----:B------:R-:W2:Y:S04]  /*20d0*/  @P2 LDG.E R11, desc[UR14][R6.64+-0x4] ;  /* 0xfffffc0e060b2981 */ /* 0x000ea8000c1e1900 */
[----:B------:R-:W2:Y:S02]  /*20e0*/  @P2 LDG.E R0, desc[UR14][R4.64+-0x4] ;  /* 0xfffffc0e04002981 */ /* 0x000ea4000c1e1900 */
[----:B--2---:R-:W-:-:S05]  /*20f0*/  @P2 IADD3 R11, PT, PT, R0, R11, RZ ;  /* 0x0000000b000b2210 */ /* 0x004fca0007ffe0ff */
[----:B------:R3:W-:Y:S04]  /*2100*/  @P2 STG.E desc[UR14][R4.64], R11 ;  /* 0x0000000b04002986 */ /* 0x0007e8000c10190e */
[----:B------:R-:W2:Y:S02]  /*2110*/  LDG.E R0, desc[UR14][R6.64+0x4] ;  /* 0x0000040e06007981 */ /* 0x000ea4000c1e1900 */
[----:B--2---:R-:W-:-:S13]  /*2120*/  ISETP.NE.AND P0, PT, R0, RZ, PT ;  /* 0x000000ff0000720c */ /* 0x004fda0003f05270 */
[----:B------:R3:W-:Y:S04]  /*2130*/  @!P0 STG.E.U8 desc[UR14][R8.64+0x1], RZ ;  /* 0x000001ff08008986 */ /* 0x0007e8000c10110e */
[----:B------:R-:W2:Y:S04]  /*2140*/  LDG.E R13, desc[UR14][R6.64] ;  /* 0x0000000e060d7981 */ /* 0x000ea8000c1e1900 */
[----:B------:R-:W2:Y:S01]  /*2150*/  LDG.E R0, desc[UR14][R4.64] ;  /* 0x0000000e04007981 */ /* 0x000ea2000c1e1900 */
[----:B------:R-:W-:Y:S01]  /*2160*/  IADD3 R3, PT, PT, R3, 0x2, RZ ;  /* 0x0000000203037810 */ /* 0x000fe20007ffe0ff */
[----:B--2---:R-:W-:-:S05]  /*2170*/  IMAD.IADD R13, R0, 0x1, R13 ;  /* 0x00000001000d7824 */ /* 0x004fca00078e020d */
[----:B------:R3:W-:Y:S02]  /*2180*/  STG.E desc[UR14][R4.64+0x4], R13 ;  /* 0x0000040d04007986 */ /* 0x0007e4000c10190e */
.L_x_60:
[----:B------:R-:W-:Y:S05]  /*2190*/  BRA.U UP1, `(.L_x_56) ;  /* 0x0000000101407547 */ /* 0x000fea000b800000 */
[----:B0-2---:R-:W0:Y:S02]  /*21a0*/  LDC.64 R6, c[0x0][0x3a8] ;  /* 0x0000ea00ff067b82 */ /* 0x005e240000000a00 */
[----:B0-----:R-:W-:-:S05]  /*21b0*/  IMAD.WIDE.U32 R6, R3, 0x4, R6 ;  /* 0x0000000403067825 */ /* 0x001fca00078e0006 */
[----:B------:R-:W2:Y:S02]  /*21c0*/  LDG.E R0, desc[UR14][R6.64] ;  /* 0x0000000e06007981 */ /* 0x000ea4000c1e1900 */
[----:B--2---:R-:W-:-:S13]  /*21d0*/  ISETP.NE.AND P0, PT, R0, RZ, PT ;  /* 0x000000ff0000720c */ /* 0x004fda0003f05270 */
[----:B-1-3--:R-:W0:Y:S02]  /*21e0*/  @!P0 LDC.64 R4, c[0x0][0x3b8] ;  /* 0x0000ee00ff048b82 */ /* 0x00ae240000000a00 */
[----:B0-----:R-:W-:-:S05]  /*21f0*/  @!P0 IADD3 R4, P1, PT, R3, R4, RZ ;  /* 0x0000000403048210 */ /* 0x001fca0007f3e0ff */
[----:B------:R-:W-:-:S05]  /*2200*/  @!P0 IMAD.X R5, RZ, RZ, R5, P1 ;  /* 0x000000ffff058224 */ /* 0x000fca00008e0605 */
[----:B------:R4:W-:Y:S01]  /*2210*/  @!P0 STG.E.U8 desc[UR14][R4.64], RZ ;  /* 0x000000ff04008986 */ /* 0x0009e2000c10110e */
[----:B------:R-:W-:-:S13]  /*2220*/  ISETP.NE.AND P0, PT, R3, RZ, PT ;  /* 0x000000ff0300720c */ /* 0x000fda0003f05270 */
[----:B----4-:R-:W-:Y:S05]  /*2230*/  @!P0 BRA `(.L_x_56) ;  /* 0x0000000000188947 */ /* 0x010fea0003800000 */
[----:B------:R-:W0:Y:S01]  /*2240*/  LDC.64 R4, c[0x0][0x3a0] ;  /* 0x0000e800ff047b82 */ /* 0x000e220000000a00 */
[----:B------:R-:W2:Y:S01]  /*2250*/  LDG.E R7, desc[UR14][R6.64+-0x4] ;  /* 0xfffffc0e06077981 */ /* 0x000ea2000c1e1900 */
[----:B0-----:R-:W-:-:S05]  /*2260*/  IMAD.WIDE R2, R3, 0x4, R4 ;  /* 0x0000000403027825 */ /* 0x001fca00078e0204 */
[----:B------:R-:W2:Y:S02]  /*2270*/  LDG.E R0, desc[UR14][R2.64+-0x4] ;  /* 0xfffffc0e02007981 */ /* 0x000ea4000c1e1900 */
[----:B--2---:R-:W-:-:S05]  /*2280*/  IADD3 R5, PT, PT, R0, R7, RZ ;  /* 0x0000000700057210 */ /* 0x004fca0007ffe0ff */
[----:B------:R4:W-:Y:S02]  /*2290*/  STG.E desc[UR14][R2.64], R5 ;  /* 0x0000000502007986 */ /* 0x0009e4000c10190e */
.L_x_56:
[----:B------:R-:W5:Y:S02]  /*22a0*/  LDC R0, c[0x0][0x388] ;  /* 0x0000e200ff007b82 */ /* 0x000f640000000800 */
[----:B-----5:R-:W-:-:S13]  /*22b0*/  ISETP.GE.AND P0, PT, R0, 0x1, PT ;  /* 0x000000010000780c */ /* 0x020fda0003f06270 */
[----:B------:R-:W-:Y:S05]  /*22c0*/  @!P0 EXIT ;  /* 0x000000000000894d */ /* 0x000fea0003800000 */
[C---:B------:R-:W-:Y:S01]  /*22d0*/  ISETP.GE.U32.AND P0, PT, R0.reuse, 0x8, PT ;  /* 0x000000080000780c */ /* 0x040fe20003f06070 */
[----:B0---4-:R-:W-:Y:S01]  /*22e0*/  IMAD.MOV.U32 R2, RZ, RZ, RZ ;  /* 0x000000ffff027224 */ /* 0x011fe200078e00ff */
[----:B------:R-:W-:-:S04]  /*22f0*/  LOP3.LUT R16, R0, 0x7, RZ, 0xc0, !PT ;  /* 0x0000000700107812 */ /* 0x000fc800078ec0ff */
[----:B------:R-:W-:-:S07]  /*2300*/  ISETP.NE.AND P2, PT, R16, RZ, PT ;  /* 0x000000ff1000720c */ /* 0x000fce0003f45270 */
[----:B------:R-:W-:Y:S06]  /*2310*/  @!P0 BRA `(.L_x_61) ;  /* 0x0000000400b88947 */ /* 0x000fec0003800000 */
[----:B------:R-:W0:Y:S01]  /*2320*/  LDCU.64 UR4, c[0x0][0x380] ;  /* 0x00007000ff0477ac */ /* 0x000e220008000a00 */
[----:B------:R-:W-:Y:S01]  /*2330*/  HFMA2 R3, -RZ, RZ, 0, 0 ;  /* 0x00000000ff037431 */ /* 0x000fe200000001ff */
[----:B------:R-:W-:Y:S01]  /*2340*/  LOP3.LUT R2, R0, 0x7ffffff8, RZ, 0xc0, !PT ;  /* 0x7ffffff800027812 */ /* 0x000fe200078ec0ff */
[----:B0-----:R-:W-:-:S04]  /*2350*/  UIADD3 UR4, UP0, UPT, UR4, 0x10, URZ ;  /* 0x0000001004047890 */ /* 0x001fc8000ff1e0ff */
[----:B------:R-:W-:Y:S02]  /*2360*/  UIADD3.X UR5, UPT, UPT, URZ, UR5, URZ, UP0, !UPT ;  /* 0x00000005ff057290 */ /* 0x000fe400087fe4ff */
[----:B-1-3--:R-:W-:-:S04]  /*2370*/  IMAD.U32 R4, RZ, RZ, UR4 ;  /* 0x00000004ff047e24 */ /* 0x00afc8000f8e00ff */
[----:B------:R-:W-:-:S07]  /*2380*/  MOV R5, UR5 ;  /* 0x0000000500057c02 */ /* 0x000fce0008000f00 */
.L_x_62:
[----:B--2-4-:R-:W2:Y:S01]  /*2390*/  LDG.E R13, desc[UR14][R4.64+-0x10] ;  /* 0xfffff00e040d7981 */ /* 0x014ea2000c1e1900 */
[----:B------:R-:W2:Y:S08]  /*23a0*/  LDC.64 R8, c[0x0][0x3a0] ;  /* 0x0000e800ff087b82 */ /* 0x000eb00000000a00 */
[----:B------:R-:W0:Y:S08]  /*23b0*/  LDC.64 R10, c[0x0][0x3b0] ;  /* 0x0000ec00ff0a7b82 */ /* 0x000e300000000a00 */
[----:B------:R-:W1:Y:S01]  /*23c0*/  LDC.64 R6, c[0x0][0x390] ;  /* 0x0000e400ff067b82 */ /* 0x000e620000000a00 */
[----:B--2---:R-:W-:-:S04]  /*23d0*/  IMAD.WIDE R14, R13, 0x4, R8 ;  /* 0x000000040d0e7825 */ /* 0x004fc800078e0208 */
[----:B0-----:R-:W-:Y:S02]  /*23e0*/  IMAD.WIDE R12, R13, 0x4, R10 ;  /* 0x000000040d0c7825 */ /* 0x001fe400078e020a */
[----:B------:R-:W2:Y:S04]  /*23f0*/  LDG.E R14, desc[UR14][R14.64] ;  /* 0x0000000e0e0e7981 */ /* 0x000ea8000c1e1900 */
[----:B------:R-:W2:Y:S02]  /*2400*/  LDG.E R17, desc[UR14][R12.64] ;  /* 0x0000000e0c117981 */ /* 0x000ea4000c1e1900 */
[----:B--2---:R-:W-:-:S04]  /*2410*/  IMAD.IADD R17, R14, 0x1, R17 ;  /* 0x000000010e117824 */ /* 0x004fc800078e0211 */
[----:B-1----:R-:W-:-:S05]  /*2420*/  IMAD.WIDE R18, R17, 0x4, R6 ;  /* 0x0000000411127825 */ /* 0x002fca00078e0206 */
[----:B------:R0:W-:Y:S04]  /*2430*/  STG.E desc[UR14][R18.64], R3 ;  /* 0x0000000312007986 */ /* 0x0001e8000c10190e */
[----:B------:R-:W2:Y:S02]  /*2440*/  LDG.E R17, desc[UR14][R12.64] ;  /* 0x0000000e0c117981 */ /* 0x000ea4000c1e1900 */
[----:B--2---:R-:W-:-:S05]  /*2450*/  IADD3 R17, PT, PT, R17, 0x1, RZ ;  /* 0x0000000111117810 */ /* 0x004fca0007ffe0ff */
[----:B------:R1:W-:Y:S04]  /*2460*/  STG.E desc[UR14][R12.64], R17 ;  /* 0x000000110c007986 */ /* 0x0003e8000c10190e */
[----:B------:R-:W2:Y:S02]  /*2470*/  LDG.E R23, desc[UR14][R4.64+-0xc] ;  /* 0xfffff40e04177981 */ /* 0x000ea4000c1e1900 */
[----:B--2---:R-:W-:-:S04]  /*2480*/  IMAD.WIDE R20, R23, 0x4, R8 ;  /* 0x0000000417147825 */ /* 0x004fc800078e0208 */
[----:B------:R-:W-:Y:S02]  /*2490*/  IMAD.WIDE R14, R23, 0x4, R10 ;  /* 0x00000004170e7825 */ /* 0x000fe400078e020a */
[----:B------:R-:W2:Y:S04]  /*24a0*/  LDG.E R20, desc[UR14][R20.64] ;  /* 0x0000000e14147981 */ /* 0x000ea8000c1e1900 */
[----:B------:R-:W2:Y:S01]  /*24b0*/  LDG.E R23, desc[UR14][R14.64] ;  /* 0x0000000e0e177981 */ /* 0x000ea2000c1e1900 */
[----:B------:R-:W-:Y:S01]  /*24c0*/  IADD3 R25, PT, PT, R3, 0x1, RZ ;  /* 0x0000000103197810 */ /* 0x000fe20007ffe0ff */
[----:B--2---:R-:W-:-:S04]  /*24d0*/  IMAD.IADD R23, R20, 0x1, R23 ;  /* 0x0000000114177824 */ /* 0x004fc800078e0217 */
[----:B0-----:R-:W-:-:S05]  /*24e0*/  IMAD.WIDE R18, R23, 0x4, R6 ;  /* 0x0000000417127825 */ /* 0x001fca00078e0206 */
[----:B------:R0:W-:Y:S04]  /*24f0*/  STG.E desc[UR14][R18.64], R25 ;  /* 0x0000001912007986 */ /* 0x0001e8000c10190e */
[----:B------:R-:W1:Y:S02]  /*2500*/  LDG.E R22, desc[UR14][R14.64] ;  /* 0x0000000e0e167981 */ /* 0x000e64000c1e1900 */
[----:B-1----:R-:W-:-:S05]  /*2510*/  VIADD R17, R22, 0x1 ;  /* 0x0000000116117836 */ /* 0x002fca0000000000 */
[----:B------:R1:W-:Y:S04]  /*2520*/  STG.E desc[UR14][R14.64], R17 ;  /* 0x000000110e007986 */ /* 0x0003e8000c10190e */
[----:B------:R-:W2:Y:S02]  /*2530*/  LDG.E R13, desc[UR14][R4.64+-0x8] ;  /* 0xfffff80e040d7981 */ /* 0x000ea4000c1e1900 */
[----:B--2---:R-:W-:-:S04]  /*2540*/  IMAD.WIDE R22, R13, 0x4, R8 ;  /* 0x000000040d167825 */ /* 0x004fc800078e0208 */
[----:B------:R-:W-:Y:S02]  /*2550*/  IMAD.WIDE R12, R13, 0x4, R10 ;  /* 0x000000040d0c7825 */ /* 0x000fe400078e020a */
[----:B------:R-:W2:Y:S04]  /*2560*/  LDG.E R22, desc[UR14][R22.64] ;  /* 0x0000000e16167981 */ /* 0x000ea8000c1e1900 */
[----:B------:R-:W2:Y:S01]  /*2570*/  LDG.E R21, desc[UR14][R12.64] ;  /* 0x0000000e0c157981 */ /* 0x000ea2000c1e1900 */
[----:B------:R-:W-:Y:S01]  /*2580*/  VIADD R27, R3, 0x2 ;  /* 0x00000002031b7836 */ /* 0x000fe20000000000 */
[----:B--2---:R-:W-:-:S05]  /*2590*/  IADD3 R21, PT, PT, R22, R21, RZ ;  /* 0x0000001516157210 */ /* 0x004fca0007ffe0ff */
[----:B0-----:R-:W-:-:S05]  /*25a0*/  IMAD.WIDE R18, R21, 0x4, R6 ;  /* 0x0000000415127825 */ /* 0x001fca00078e0206 */
[----:B------:R0:W-:Y:S04]  /*25b0*/  STG.E desc[UR14][R18.64], R27 ;  /* 0x0000001b12007986 */ /* 0x0001e8000c10190e */
[----:B------:R-:W1:Y:S02]  /*25c0*/  LDG.E R20, desc[UR14][R12.64] ;  /* 0x0000000e0c147981 */ /* 0x000e64000c1e1900 */
[----:B-1----:R-:W-:-:S05]  /*25d0*/  IADD3 R17, PT, PT, R20, 0x1, RZ ;  /* 0x0000000114117810 */ /* 0x002fca0007ffe0ff */
        /* <DEDUP_REMOVED lines=45> */
[----:B------:R-:W-:Y:S04]  /*28b0*/  STG.E desc[UR14][R18.64], R27 ;  /* 0x0000001b12007986 */ /* 0x000fe8000c10190e */
        /* <DEDUP_REMOVED lines=10> */
[----:B------:R-:W-:-:S05]  /*2960*/  IMAD.WIDE R6, R17, 0x4, R6 ;  /* 0x0000000411067825 */ /* 0x000fca00078e0206 */
[----:B------:R4:W-:Y:S04]  /*2970*/  STG.E desc[UR14][R6.64], R21 ;  /* 0x0000001506007986 */ /* 0x0009e8000c10190e */
[----:B------:R-:W0:Y:S01]  /*2980*/  LDG.E R14, desc[UR14][R10.64] ;  /* 0x0000000e0a0e7981 */ /* 0x000e22000c1e1900 */
[----:B------:R-:W-:Y:S02]  /*2990*/  IADD3 R3, PT, PT, R3, 0x8, RZ ;  /* 0x0000000803037810 */ /* 0x000fe40007ffe0ff */
[----:B------:R-:W-:Y:S02]  /*29a0*/  IADD3 R4, P1, PT, R4, 0x20, RZ ;  /* 0x0000002004047810 */ /* 0x000fe40007f3e0ff */
[----:B------:R-:W-:-:S03]  /*29b0*/  ISETP.NE.AND P0, PT, R3, R2, PT ;  /* 0x000000020300720c */ /* 0x000fc60003f05270 */
[----:B------:R-:W-:Y:S02]  /*29c0*/  IMAD.X R5, RZ, RZ, R5, P1 ;  /* 0x000000ffff057224 */ /* 0x000fe400008e0605 */
[----:B0-----:R-:W-:-:S05]  /*29d0*/  VIADD R13, R14, 0x1 ;  /* 0x000000010e0d7836 */ /* 0x001fca0000000000 */
[----:B------:R4:W-:Y:S03]  /*29e0*/  STG.E desc[UR14][R10.64], R13 ;  /* 0x0000000d0a007986 */ /* 0x0009e6000c10190e */
[----:B------:R-:W-:Y:S05]  /*29f0*/  @P0 BRA `(.L_x_62) ;  /* 0xfffffff800640947 */ /* 0x000fea000383ffff */
.L_x_61:
[----:B------:R-:W-:Y:S05]  /*2a00*/  @!P2 EXIT ;  /* 0x000000000000a94d */ /* 0x000fea0003800000 */
[----:B------:R-:W-:Y:S02]  /*2a10*/  ISETP.GE.U32.AND P0, PT, R16, 0x4, PT ;  /* 0x000000041000780c */ /* 0x000fe40003f06070 */
[----:B------:R-:W-:-:S04]  /*2a20*/  LOP3.LUT R3, R0, 0x3, RZ, 0xc0, !PT ;  /* 0x0000000300037812 */ /* 0x000fc800078ec0ff */
[----:B------:R-:W-:-:S07]  /*2a30*/  ISETP.NE.AND P1, PT, R3, RZ, PT ;  /* 0x000000ff0300720c */ /* 0x000fce0003f25270 */
[----:B------:R-:W-:Y:S06]  /*2a40*/  @!P0 BRA `(.L_x_63) ;  /* 0x0000000000d48947 */ /* 0x000fec0003800000 */
[----:B-1-3--:R-:W0:Y:S08]  /*2a50*/  LDC.64 R4, c[0x0][0x380] ;  /* 0x0000e000ff047b82 */ /* 0x00ae300000000a00 */
[----:B--2-4-:R-:W1:Y:S08]  /*2a60*/  LDC.64 R6, c[0x0][0x3a0] ;  /* 0x0000e800ff067b82 */ /* 0x014e700000000a00 */
[----:B------:R-:W2:Y:S01]  /*2a70*/  LDC.64 R8, c[0x0][0x3b0] ;  /* 0x0000ec00ff087b82 */ /* 0x000ea20000000a00 */
[----:B0-----:R-:W-:-:S07]  /*2a80*/  IMAD.WIDE.U32 R4, R2, 0x4, R4 ;  /* 0x0000000402047825 */ /* 0x001fce00078e0004 */
[----:B------:R-:W0:Y:S01]  /*2a90*/  LDC.64 R10, c[0x0][0x390] ;  /* 0x0000e400ff0a7b82 */ /* 0x000e220000000a00 */
[----:B------:R-:W1:Y:S02]  /*2aa0*/  LDG.E R13, desc[UR14][R4.64] ;  /* 0x0000000e040d7981 */ /* 0x000e64000c1e1900 */
[----:B-1----:R-:W-:-:S04]  /*2ab0*/  IMAD.WIDE R14, R13, 0x4, R6 ;  /* 0x000000040d0e7825 */ /* 0x002fc800078e0206 */
[----:B--2---:R-:W-:Y:S02]  /*2ac0*/  IMAD.WIDE R12, R13, 0x4, R8 ;  /* 0x000000040d0c7825 */ /* 0x004fe400078e0208 */
[----:B------:R-:W2:Y:S04]  /*2ad0*/  LDG.E R14, desc[UR14][R14.64] ;  /* 0x0000000e0e0e7981 */ /* 0x000ea8000c1e1900 */
[----:B------:R-:W2:Y:S02]  /*2ae0*/  LDG.E R17, desc[UR14][R12.64] ;  /* 0x0000000e0c117981 */ /* 0x000ea4000c1e1900 */
[----:B--2---:R-:W-:-:S05]  /*2af0*/  IADD3 R17, PT, PT, R14, R17, RZ ;  /* 0x000000110e117210 */ /* 0x004fca0007ffe0ff */
[----:B0-----:R-:W-:-:S05]  /*2b00*/  IMAD.WIDE R16, R17, 0x4, R10 ;  /* 0x0000000411107825 */ /* 0x001fca00078e020a */
[----:B------:R0:W-:Y:S04]  /*2b10*/  STG.E desc[UR14][R16.64], R2 ;  /* 0x0000000210007986 */ /* 0x0001e8000c10190e */
[----:B------:R-:W2:Y:S02]  /*2b20*/  LDG.E R18, desc[UR14][R12.64] ;  /* 0x0000000e0c127981 */ /* 0x000ea4000c1e1900 */
[----:B--2---:R-:W-:-:S05]  /*2b30*/  VIADD R21, R18, 0x1 ;  /* 0x0000000112157836 */ /* 0x004fca0000000000 */
[----:B------:R1:W-:Y:S04]  /*2b40*/  STG.E desc[UR14][R12.64], R21 ;  /* 0x000000150c007986 */ /* 0x0003e8000c10190e */
[----:B------:R-:W2:Y:S02]  /*2b50*/  LDG.E R23, desc[UR14][R4.64+0x4] ;  /* 0x0000040e04177981 */ /* 0x000ea4000c1e1900 */
[----:B--2---:R-:W-:-:S04]  /*2b60*/  IMAD.WIDE R18, R23, 0x4, R6 ;  /* 0x0000000417127825 */ /* 0x004fc800078e0206 */
[----:B------:R-:W-:Y:S02]  /*2b70*/  IMAD.WIDE R14, R23, 0x4, R8 ;  /* 0x00000004170e7825 */ /* 0x000fe400078e0208 */
[----:B------:R-:W2:Y:S04]  /*2b80*/  LDG.E R18, desc[UR14][R18.64] ;  /* 0x0000000e12127981 */ /* 0x000ea8000c1e1900 */
[----:B------:R-:W2:Y:S02]  /*2b90*/  LDG.E R23, desc[UR14][R14.64] ;  /* 0x0000000e0e177981 */ /* 0x000ea4000c1e1900 */
[----:B--2---:R-:W-:Y:S01]  /*2ba0*/  IADD3 R25, PT, PT, R18, R23, RZ ;  /* 0x0000001712197210 */ /* 0x004fe20007ffe0ff */
[----:B------:R-:W-:-:S04]  /*2bb0*/  VIADD R23, R2, 0x1 ;  /* 0x0000000102177836 */ /* 0x000fc80000000000 */
[----:B0-----:R-:W-:-:S05]  /*2bc0*/  IMAD.WIDE R16, R25, 0x4, R10 ;  /* 0x0000000419107825 */ /* 0x001fca00078e020a */
[----:B------:R0:W-:Y:S04]  /*2bd0*/  STG.E desc[UR14][R16.64], R23 ;  /* 0x0000001710007986 */ /* 0x0001e8000c10190e */
[----:B------:R-:W2:Y:S02]  /*2be0*/  LDG.E R20, desc[UR14][R14.64] ;  /* 0x0000000e0e147981 */ /* 0x000ea4000c1e1900 */
[----:B--2---:R-:W-:-:S05]  /*2bf0*/  IADD3 R25, PT, PT, R20, 0x1, RZ ;  /* 0x0000000114197810 */ /* 0x004fca0007ffe0ff */
[----:B------:R2:W-:Y:S04]  /*2c00*/  STG.E desc[UR14][R14.64], R25 ;  /* 0x000000190e007986 */ /* 0x0005e8000c10190e */
[----:B-1----:R-:W3:Y:S02]  /*2c10*/  LDG.E R13, desc[UR14][R4.64+0x8] ;  /* 0x0000080e040d7981 */ /* 0x002ee4000c1e1900 */
[----:B---3--:R-:W-:-:S04]  /*2c20*/  IMAD.WIDE R20, R13, 0x4, R6 ;  /* 0x000000040d147825 */ /* 0x008fc800078e0206 */
[----:B------:R-:W-:Y:S02]  /*2c30*/  IMAD.WIDE R12, R13, 0x4, R8 ;  /* 0x000000040d0c7825 */ /* 0x000fe400078e0208 */
[----:B------:R-:W3:Y:S04]  /*2c40*/  LDG.E R20, desc[UR14][R20.64] ;  /* 0x0000000e14147981 */ /* 0x000ee8000c1e1900 */
[----:B------:R-:W3:Y:S02]  /*2c50*/  LDG.E R19, desc[UR14][R12.64] ;  /* 0x0000000e0c137981 */ /* 0x000ee4000c1e1900 */
[----:B---3--:R-:W-:Y:S01]  /*2c60*/  IMAD.IADD R27, R20, 0x1, R19 ;  /* 0x00000001141b7824 */ /* 0x008fe200078e0213 */
[----:B------:R-:W-:-:S03]  /*2c70*/  IADD3 R19, PT, PT, R2, 0x2, RZ ;  /* 0x0000000202137810 */ /* 0x000fc60007ffe0ff */
[----:B0-----:R-:W-:-:S05]  /*2c80*/  IMAD.WIDE R16, R27, 0x4, R10 ;  /* 0x000000041b107825 */ /* 0x001fca00078e020a */
[----:B------:R-:W-:Y:S04]  /*2c90*/  STG.E desc[UR14][R16.64], R19 ;  /* 0x0000001310007986 */ /* 0x000fe8000c10190e */
        /* <DEDUP_REMOVED lines=10> */
[----:B------:R-:W-:-:S05]  /*2d40*/  IMAD.WIDE R10, R23, 0x4, R10 ;  /* 0x00000004170a7825 */ /* 0x000fca00078e020a */
[----:B------:R1:W-:Y:S04]  /*2d50*/  STG.E desc[UR14][R10.64], R21 ;  /* 0x000000150a007986 */ /* 0x0003e8000c10190e */
[----:B------:R-:W0:Y:S01]  /*2d60*/  LDG.E R14, desc[UR14][R8.64] ;  /* 0x0000000e080e7981 */ /* 0x000e22000c1e1900 */
[----:B------:R-:W-:Y:S01]  /*2d70*/  VIADD R2, R2, 0x4 ;  /* 0x0000000402027836 */ /* 0x000fe20000000000 */
[----:B0-----:R-:W-:-:S05]  /*2d80*/  IADD3 R13, PT, PT, R14, 0x1, RZ ;  /* 0x000000010e0d7810 */ /* 0x001fca0007ffe0ff */
[----:B------:R1:W-:Y:S02]  /*2d90*/  STG.E desc[UR14][R8.64], R13 ;  /* 0x0000000d08007986 */ /* 0x0003e4000c10190e */
.L_x_63:
[----:B------:R-:W-:Y:S05]  /*2da0*/  @!P1 EXIT ;  /* 0x000000000000994d */ /* 0x000fea0003800000 */
[----:B------:R-:W-:Y:S02]  /*2db0*/  ISETP.NE.AND P0, PT, R3, 0x1, PT ;  /* 0x000000010300780c */ /* 0x000fe40003f05270 */
[----:B------:R-:W-:-:S04]  /*2dc0*/  LOP3.LUT R0, R0, 0x1, RZ, 0xc0, !PT ;  /* 0x0000000100007812 */ /* 0x000fc800078ec0ff */
[----:B------:R-:W-:-:S07]  /*2dd0*/  ISETP.NE.U32.AND P1, PT, R0, 0x1, PT ;  /* 0x000000010000780c */ /* 0x000fce0003f25070 */
[----:B------:R-:W-:Y:S06]  /*2de0*/  @!P0 BRA `(.L_x_64) ;  /* 0x0000000000748947 */ /* 0x000fec0003800000 */
[----:B-1-3--:R-:W0:Y:S08]  /*2df0*/  LDC.64 R4, c[0x0][0x380] ;  /* 0x0000e000ff047b82 */ /* 0x00ae300000000a00 */
[----:B--2---:R-:W1:Y:S08]  /*2e00*/  LDC.64 R8, c[0x0][0x3a0] ;  /* 0x0000e800ff087b82 */ /* 0x004e700000000a00 */
[----:B----4-:R-:W2:Y:S01]  /*2e10*/  LDC.64 R6, c[0x0][0x390] ;  /* 0x0000e400ff067b82 */ /* 0x010ea20000000a00 */
[----:B0-----:R-:W-:-:S07]  /*2e20*/  IMAD.WIDE.U32 R16, R2, 0x4, R4 ;  /* 0x0000000402107825 */ /* 0x001fce00078e0004 */
[----:B------:R-:W0:Y:S01]  /*2e30*/  LDC.64 R4, c[0x0][0x3b0] ;  /* 0x0000ec00ff047b82 */ /* 0x000e220000000a00 */
[----:B------:R-:W1:Y:S02]  /*2e40*/  LDG.E R13, desc[UR14][R16.64] ;  /* 0x0000000e100d7981 */ /* 0x000e64000c1e1900 */
[----:B-1----:R-:W-:-:S04]  /*2e50*/  IMAD.WIDE R10, R13, 0x4, R8 ;  /* 0x000000040d0a7825 */ /* 0x002fc800078e0208 */
[----:B0-----:R-:W-:Y:S02]  /*2e60*/  IMAD.WIDE R12, R13, 0x4, R4 ;  /* 0x000000040d0c7825 */ /* 0x001fe400078e0204 */
[----:B------:R-:W3:Y:S04]  /*2e70*/  LDG.E R10, desc[UR14][R10.64] ;  /* 0x0000000e0a0a7981 */ /* 0x000ee8000c1e1900 */
[----:B------:R-:W3:Y:S02]  /*2e80*/  LDG.E R3, desc[UR14][R12.64] ;  /* 0x0000000e0c037981 */ /* 0x000ee4000c1e1900 */
[----:B---3--:R-:W-:-:S05]  /*2e90*/  IADD3 R3, PT, PT, R10, R3, RZ ;  /* 0x000000030a037210 */ /* 0x008fca0007ffe0ff */
[----:B--2---:R-:W-:-:S05]  /*2ea0*/  IMAD.WIDE R14, R3, 0x4, R6 ;  /* 0x00000004030e7825 */ /* 0x004fca00078e0206 */
        /* <DEDUP_REMOVED lines=11> */
[----:B------:R-:W-:-:S05]  /*2f60*/  IMAD.WIDE R6, R11, 0x4, R6 ;  /* 0x000000040b067825 */ /* 0x000fca00078e0206 */
[----:B------:R2:W-:Y:S04]  /*2f70*/  STG.E desc[UR14][R6.64], R19 ;  /* 0x0000001306007986 */ /* 0x0005e8000c10190e */
[----:B------:R-:W1:Y:S01]  /*2f80*/  LDG.E R0, desc[UR14][R4.64] ;  /* 0x0000000e04007981 */ /* 0x000e62000c1e1900 */
[----:B0-----:R-:W-:Y:S01]  /*2f90*/  VIADD R2, R2, 0x2 ;  /* 0x0000000202027836 */ /* 0x001fe20000000000 */
[----:B-1----:R-:W-:-:S05]  /*2fa0*/  IADD3 R3, PT, PT, R0, 0x1, RZ ;  /* 0x0000000100037810 */ /* 0x002fca0007ffe0ff */
[----:B------:R2:W-:Y:S02]  /*2fb0*/  STG.E desc[UR14][R4.64], R3 ;  /* 0x0000000304007986 */ /* 0x0005e4000c10190e */
.L_x_64:
[----:B------:R-:W-:Y:S05]  /*2fc0*/  @P1 EXIT ;  /* 0x000000000000194d */ /* 0x000fea0003800000 */
[----:B-123--:R-:W0:Y:S08]  /*2fd0*/  LDC.64 R4, c[0x0][0x380] ;  /* 0x0000e000ff047b82 */ /* 0x00ee300000000a00 */
[----:B----4-:R-:W1:Y:S08]  /*2fe0*/  LDC.64 R6, c[0x0][0x3a0] ;  /* 0x0000e800ff067b82 */ /* 0x010e700000000a00 */
        /* <DEDUP_REMOVED lines=10> */
[----:B------:R-:W-:Y:S04]  /*3090*/  STG.E desc[UR14][R10.64], R2 ;  /* 0x000000020a007986 */ /* 0x000fe8000c10190e */
[----:B------:R-:W2:Y:S02]  /*30a0*/  LDG.E R0, desc[UR14][R8.64] ;  /* 0x0000000e08007981 */ /* 0x000ea4000c1e1900 */
[----:B--2---:R-:W-:-:S05]  /*30b0*/  VIADD R3, R0, 0x1 ;  /* 0x0000000100037836 */ /* 0x004fca0000000000 */
[----:B------:R-:W-:Y:S01]  /*30c0*/  STG.E desc[UR14][R8.64], R3 ;  /* 0x0000000308007986 */ /* 0x000fe2000c10190e */
[----:B------:R-:W-:Y:S05]  /*30d0*/  EXIT ;  /* 0x000000000000794d */ /* 0x000fea0003800000 */
.L_x_65:
        /* <DEDUP_REMOVED lines=10> */
.L_x_92:


//--------------------- .text._Z16updatebelonging4iPdiiS_PiiPbS1_ --------------------------
	.section	.text._Z16updatebelonging4iPdiiS_PiiPbS1_,"ax",@progbits
	.align	128
        .global         _Z16updatebelonging4iPdiiS_PiiPbS1_
        .type           _Z16updatebelonging4iPdiiS_PiiPbS1_,@function
        .size           _Z16updatebelonging4iPdiiS_PiiPbS1_,(.L_x_93 - _Z16updatebelonging4iPdiiS_PiiPbS1_)
        .other          _Z16updatebelonging4iPdiiS_PiiPbS1_,@"STO_CUDA_ENTRY STV_DEFAULT"
_Z16updatebelonging4iPdiiS_PiiPbS1_:
.text._Z16updatebelonging4iPdiiS_PiiPbS1_:
        /* <DEDUP_REMOVED lines=10> */
[----:B------:R-:W0:Y:S01]  /*00a0*/  LDCU UR5, c[0x0][0x3a8] ;  /* 0x00007500ff0577ac */ /* 0x000e220008000800 */
[----:B------:R-:W-:Y:S01]  /*00b0*/  IMAD.MOV.U32 R3, RZ, RZ, RZ ;  /* 0x000000ffff037224 */ /* 0x000fe200078e00ff */
[----:B------:R-:W1:Y:S01]  /*00c0*/  LDCU UR4, c[0x0][0x394] ;  /* 0x00007280ff0477ac */ /* 0x000e620008000800 */
[----:B------:R-:W2:Y:S01]  /*00d0*/  LDCU.64 UR6, c[0x0][0x358] ;  /* 0x00006b00ff0677ac */ /* 0x000ea20008000a00 */
[----:B0-----:R-:W-:Y:S01]  /*00e0*/  UISETP.GE.AND UP0, UPT, UR5, 0x1, UPT ;  /* 0x000000010500788c */ /* 0x001fe2000bf06270 */
[----:B-1----:R-:W-:-:S08]  /*00f0*/  IMAD R7, R2, UR4, RZ ;  /* 0x0000000402077c24 */ /* 0x002fd0000f8e02ff */
[----:B--2---:R-:W-:Y:S05]  /*0100*/  BRA.U !UP0, `(.L_x_66) ;  /* 0x0000000108407547 */ /* 0x004fea000b800000 */
[----:B------:R-:W0:Y:S01]  /*0110*/  LDCU UR9, c[0x0][0x3a8] ;  /* 0x00007500ff0977ac */ /* 0x000e220008000800 */
[----:B------:R-:W1:Y:S01]  /*0120*/  LDCU UR12, c[0x0][0x3a8] ;  /* 0x00007500ff0c77ac */ /* 0x000e620008000800 */
[----:B------:R-:W2:Y:S01]  /*0130*/  LDCU.64 UR10, c[0x0][0x3b0] ;  /* 0x00007600ff0a77ac */ /* 0x000ea20008000a00 */
[----:B------:R-:W-:-:S05]  /*0140*/  UMOV UR4, URZ ;  /* 0x000000ff00047c82 */ /* 0x000fca0008000000 */
.L_x_67:
[----:B--2---:R-:W-:-:S04]  /*0150*/  UIADD3 UR5, UP0, UPT, UR4, UR10, URZ ;  /* 0x0000000a04057290 */ /* 0x004fc8000ff1e0ff */
[----:B------:R-:W-:Y:S02]  /*0160*/  UIADD3.X UR8, UPT, UPT, URZ, UR11, URZ, UP0, !UPT ;  /* 0x0000000bff087290 */ /* 0x000fe400087fe4ff */
[----:B------:R-:W-:-:S04]  /*0170*/  IMAD.U32 R4, RZ, RZ, UR5 ;  /* 0x00000005ff047e24 */ /* 0x000fc8000f8e00ff */
[----:B------:R-:W-:-:S05]  /*0180*/  IMAD.U32 R5, RZ, RZ, UR8 ;  /* 0x00000008ff057e24 */ /* 0x000fca000f8e00ff */
[----:B------:R-:W2:Y:S01]  /*0190*/  LDG.E.U8 R4, desc[UR6][R4.64] ;  /* 0x0000000604047981 */ /* 0x000ea2000c1e1100 */
[----:B------:R-:W-:Y:S01]  /*01a0*/  IMAD.U32 R3, RZ, RZ, UR4 ;  /* 0x00000004ff037e24 */ /* 0x000fe2000f8e00ff */
[----:B--2---:R-:W-:-:S13]  /*01b0*/  ISETP.NE.AND P0, PT, R4, RZ, PT ;  /* 0x000000ff0400720c */ /* 0x004fda0003f05270 */
[----:B------:R-:W-:Y:S05]  /*01c0*/  @P0 BRA `(.L_x_66) ;  /* 0x0000000000100947 */ /* 0x000fea0003800000 */
[----:B------:R-:W-:-:S04]  /*01d0*/  UIADD3 UR4, UPT, UPT, UR4, 0x1, URZ ;  /* 0x0000000104047890 */ /* 0x000fc8000fffe0ff */
[----:B-1----:R-:W-:-:S09]  /*01e0*/  UISETP.NE.AND UP0, UPT, UR4, UR12, UPT ;  /* 0x0000000c0400728c */ /* 0x002fd2000bf05270 */
[----:B------:R-:W-:Y:S05]  /*01f0*/  BRA.U UP0, `(.L_x_67) ;  /* 0xfffffffd00d47547 */ /* 0x000fea000b83ffff */
[----:B0-----:R-:W-:-:S07]  /*0200*/  IMAD.U32 R3, RZ, RZ, UR9 ;  /* 0x00000009ff037e24 */ /* 0x001fce000f8e00ff */
.L_x_66:
[----:B------:R-:W2:Y:S01]  /*0210*/  LDC R24, c[0x0][0x394] ;  /* 0x0000e500ff187b82 */ /* 0x000ea20000000800 */
[----:B------:R-:W-:-:S07]  /*0220*/  CS2R R16, SRZ ;  /* 0x0000000000107805 */ /* 0x000fce000001ff00 */
[----:B------:R-:W3:Y:S01]  /*0230*/  LDC.64 R8, c[0x0][0x388] ;  /* 0x0000e200ff087b82 */ /* 0x000ee20000000a00 */
[----:B--2---:R-:W-:Y:S01]  /*0240*/  ISETP.GE.AND P0, PT, R24, 0x1, PT ;  /* 0x000000011800780c */ /* 0x004fe20003f06270 */
[----:B---3--:R-:W-:-:S12]  /*0250*/  IMAD.WIDE R8, R7, 0x8, R8 ;  /* 0x0000000807087825 */ /* 0x008fd800078e0208 */
[----:B------:R-:W-:Y:S05]  /*0260*/  @!P0 BRA `(.L_x_68) ;  /* 0x0000000800888947 */ /* 0x000fea0003800000 */
[C---:B------:R-:W-:Y:S01]  /*0270*/  ISETP.GE.U32.AND P1, PT, R24.reuse, 0x10, PT ;  /* 0x000000101800780c */ /* 0x040fe20003f26070 */
[----:B------:R-:W-:Y:S01]  /*0280*/  IMAD.MOV.U32 R25, RZ, RZ, RZ ;  /* 0x000000ffff197224 */ /* 0x000fe200078e00ff */
[----:B------:R-:W-:Y:S02]  /*0290*/  LOP3.LUT R0, R24, 0xf, RZ, 0xc0, !PT ;  /* 0x0000000f18007812 */ /* 0x000fe400078ec0ff */
[----:B------:R-:W-:Y:S02]  /*02a0*/  CS2R R16, SRZ ;  /* 0x0000000000107805 */ /* 0x000fe4000001ff00 */
[----:B------:R-:W-:-:S07]  /*02b0*/  ISETP.NE.AND P2, PT, R0, RZ, PT ;  /* 0x000000ff0000720c */ /* 0x000fce0003f45270 */
[----:B------:R-:W-:Y:S06]  /*02c0*/  @!P1 BRA `(.L_x_69) ;  /* 0x0000000400289947 */ /* 0x000fec0003800000 */
[----:B------:R-:W-:Y:S01]  /*02d0*/  LOP3.LUT R25, R24, 0x7ffffff0, RZ, 0xc0, !PT ;  /* 0x7ffffff018197812 */ /* 0x000fe200078ec0ff */
[----:B------:R-:W-:Y:S01]  /*02e0*/  IMAD.MOV.U32 R5, RZ, RZ, RZ ;  /* 0x000000ffff057224 */ /* 0x000fe200078e00ff */
[----:B------:R-:W-:-:S07]  /*02f0*/  CS2R R16, SRZ ;  /* 0x0000000000107805 */ /* 0x000fce000001ff00 */
.L_x_70:
[----:B------:R-:W2:Y:S01]  /*0300*/  LDC.64 R6, c[0x0][0x398] ;  /* 0x0000e600ff067b82 */ /* 0x000ea20000000a00 */
[----:B------:R-:W-:Y:S02]  /*0310*/  IMAD R13, R3, R24, R5 ;  /* 0x00000018030d7224 */ /* 0x000fe400078e0205 */
[----:B------:R-:W-:-:S05]  /*0320*/  IMAD.WIDE.U32 R10, R5, 0x8, R8 ;  /* 0x00000008050a7825 */ /* 0x000fca00078e0008 */
[----:B------:R-:W3:Y:S04]  /*0330*/  LDG.E.64 R22, desc[UR6][R10.64] ;  /* 0x000000060a167981 */ /* 0x000ee8000c1e1b00 */
[----:B------:R-:W4:Y:S04]  /*0340*/  LDG.E.64 R18, desc[UR6][R10.64+0x8] ;  /* 0x000008060a127981 */ /* 0x000f28000c1e1b00 */
[----:B------:R-:W5:Y:S01]  /*0350*/  LDG.E.64 R28, desc[UR6][R10.64+0x78] ;  /* 0x000078060a1c7981 */ /* 0x000f62000c1e1b00 */
[----:B--2---:R-:W-:-:S03]  /*0360*/  IMAD.WIDE.U32 R6, R13, 0x8, R6 ;  /* 0x000000080d067825 */ /* 0x004fc600078e0006 */
[----:B------:R-:W2:Y:S04]  /*0370*/  LDG.E.64 R12, desc[UR6][R10.64+0x10] ;  /* 0x000010060a0c7981 */ /* 0x000ea8000c1e1b00 */
[----:B------:R-:W3:Y:S04]  /*0380*/  LDG.E.64 R26, desc[UR6][R6.64] ;  /* 0x00000006061a7981 */ /* 0x000ee8000c1e1b00 */
[----:B------:R-:W4:Y:S04]  /*0390*/  LDG.E.64 R20, desc[UR6][R6.64+0x8] ;  /* 0x0000080606147981 */ /* 0x000f28000c1e1b00 */
[----:B------:R-:W2:Y:S01]  /*03a0*/  LDG.E.64 R14, desc[UR6][R6.64+0x10] ;  /* 0x00001006060e7981 */ /* 0x000ea2000c1e1b00 */
[----:B---3--:R-:W-:-:S03]  /*03b0*/  DADD R26, R26, -R22 ;  /* 0x000000001a1a7229 */ /* 0x008fc60000000816 */
[----:B------:R-:W3:Y:S01]  /*03c0*/  LDG.E.64 R22, desc[UR6][R6.64+0x18] ;  /* 0x0000180606167981 */ /* 0x000ee2000c1e1b00 */
[----:B----4-:R-:W-:-:S03]  /*03d0*/  DADD R18, R20, -R18 ;  /* 0x0000000014127229 */ /* 0x010fc60000000812 */
[----:B------:R-:W3:Y:S01]  /*03e0*/  LDG.E.64 R20, desc[UR6][R10.64+0x18] ;  /* 0x000018060a147981 */ /* 0x000ee2000c1e1b00 */
[----:B------:R-:W-:Y:S02]  /*03f0*/  DFMA R26, R26, R26, R16 ;  /* 0x0000001a1a1a722b */ /* 0x000fe40000000010 */
[----:B--2---:R-:W-:Y:S01]  /*0400*/  DADD R12, R14, -R12 ;  /* 0x000000000e0c7229 */ /* 0x004fe2000000080c */
[----:B------:R-:W2:Y:S04]  /*0410*/  LDG.E.64 R16, desc[UR6][R10.64+0x20] ;  /* 0x000020060a107981 */ /* 0x000ea8000c1e1b00 */
[----:B------:R-:W4:Y:S01]  /*0420*/  LDG.E.64 R14, desc[UR6][R10.64+0x28] ;  /* 0x000028060a0e7981 */ /* 0x000f22000c1e1b00 */
[----:B------:R-:W-:-:S03]  /*0430*/  DFMA R26, R18, R18, R26 ;  /* 0x00000012121a722b */ /* 0x000fc6000000001a */
[----:B------:R-:W2:Y:S05]  /*0440*/  LDG.E.64 R18, desc[UR6][R6.64+0x20] ;  /* 0x0000200606127981 */ /* 0x000eaa000c1e1b00 */
[----:B------:R-:W-:Y:S01]  /*0450*/  DFMA R26, R12, R12, R26 ;  /* 0x0000000c0c1a722b */ /* 0x000fe2000000001a */
[----:B------:R-:W4:Y:S01]  /*0460*/  LDG.E.64 R12, desc[UR6][R6.64+0x28] ;  /* 0x00002806060c7981 */ /* 0x000f22000c1e1b00 */
[----:B---3--:R-:W-:-:S03]  /*0470*/  DADD R20, R22, -R20 ;  /* 0x0000000016147229 */ /* 0x008fc60000000814 */
[----:B------:R-:W3:Y:S05]  /*0480*/  LDG.E.64 R22, desc[UR6][R6.64+0x30] ;  /* 0x0000300606167981 */ /* 0x000eea000c1e1b00 */
[----:B------:R-:W-:Y:S02]  /*0490*/  DFMA R26, R20, R20, R26 ;  /* 0x00000014141a722b */ /* 0x000fe4000000001a */
[----:B------:R-:W3:Y:S01]  /*04a0*/  LDG.E.64 R20, desc[UR6][R10.64+0x30] ;  /* 0x000030060a147981 */ /* 0x000ee2000c1e1b00 */
[----:B--2---:R-:W-:-:S03]  /*04b0*/  DADD R16, R18, -R16 ;  /* 0x0000000012107229 */ /* 0x004fc60000000810 */
[----:B------:R-:W2:Y:S01]  /*04c0*/  LDG.E.64 R18, desc[UR6][R6.64+0x38] ;  /* 0x0000380606127981 */ /* 0x000ea2000c1e1b00 */
[----:B----4-:R-:W-:-:S04]  /*04d0*/  DADD R12, R12, -R14 ;  /* 0x000000000c0c7229 */ /* 0x010fc8000000080e */
[----:B------:R-:W-:Y:S01]  /*04e0*/  DFMA R26, R16, R16, R26 ;  /* 0x00000010101a722b */ /* 0x000fe2000000001a */
[----:B------:R-:W4:Y:S04]  /*04f0*/  LDG.E.64 R14, desc[UR6][R6.64+0x40] ;  /* 0x00004006060e7981 */ /* 0x000f28000c1e1b00 */
[----:B------:R-:W2:Y:S03]  /*0500*/  LDG.E.64 R16, desc[UR6][R10.64+0x38] ;  /* 0x000038060a107981 */ /* 0x000ea6000c1e1b00 */
[----:B------:R-:W-:Y:S01]  /*0510*/  DFMA R26, R12, R12, R26 ;  /* 0x0000000c0c1a722b */ /* 0x000fe2000000001a */
[----:B------:R-:W4:Y:S01]  /*0520*/  LDG.E.64 R12, desc[UR6][R10.64+0x40] ;  /* 0x000040060a0c7981 */ /* 0x000f22000c1e1b00 */
[----:B---3--:R-:W-:-:S03]  /*0530*/  DADD R20, R22, -R20 ;  /* 0x0000000016147229 */ /* 0x008fc60000000814 */
[----:B------:R-:W3:Y:S05]  /*0540*/  LDG.E.64 R22, desc[UR6][R6.64+0x48] ;  /* 0x0000480606167981 */ /* 0x000eea000c1e1b00 */
[----:B------:R-:W-:Y:S02]  /*0550*/  DFMA R26, R20, R20, R26 ;  /* 0x00000014141a722b */ /* 0x000fe4000000001a */
[----:B------:R-:W3:Y:S01]  /*0560*/  LDG.E.64 R20, desc[UR6][R10.64+0x48] ;  /* 0x000048060a147981 */ /* 0x000ee2000c1e1b00 */
[----:B--2---:R-:W-:-:S03]  /*0570*/  DADD R16, R18, -R16 ;  /* 0x0000000012107229 */ /* 0x004fc60000000810 */
[----:B------:R-:W2:Y:S05]  /*0580*/  LDG.E.64 R18, desc[UR6][R10.64+0x58] ;  /* 0x000058060a127981 */ /* 0x000eaa000c1e1b00 */
[----:B------:R-:W-:Y:S02]  /*0590*/  DFMA R26, R16, R16, R26 ;  /* 0x00000010101a722b */ /* 0x000fe4000000001a */
[----:B----4-:R-:W-:Y:S01]  /*05a0*/  DADD R16, R14, -R12 ;  /* 0x000000000e107229 */ /* 0x010fe2000000080c */
[----:B------:R-:W4:Y:S04]  /*05b0*/  LDG.E.64 R12, desc[UR6][R10.64+0x50] ;  /* 0x000050060a0c7981 */ /* 0x000f28000c1e1b00 */
[----:B------:R-:W4:Y:S03]  /*05c0*/  LDG.E.64 R14, desc[UR6][R6.64+0x50] ;  /* 0x00005006060e7981 */ /* 0x000f26000c1e1b00 */
[----:B------:R-:W-:-:S02]  /*05d0*/  DFMA R26, R16, R16, R26 ;  /* 0x00000010101a722b */ /* 0x000fc4000000001a */
[----:B------:R-:W2:Y:S01]  /*05e0*/  LDG.E.64 R16, desc[UR6][R6.64+0x58] ;  /* 0x0000580606107981 */ /* 0x000ea2000c1e1b00 */
[----:B---3--:R-:W-:-:S08]  /*05f0*/  DADD R20, R22, -R20 ;  /* 0x0000000016147229 */ /* 0x008fd00000000814 */
[----:B------:R-:W-:Y:S01]  /*0600*/  DFMA R20, R20, R20, R26 ;  /* 0x000000141414722b */ /* 0x000fe2000000001a */
[----:B------:R-:W3:Y:S01]  /*0610*/  LDG.E.64 R26, desc[UR6][R6.64+0x70] ;  /* 0x00007006061a7981 */ /* 0x000ee2000c1e1b00 */
[----:B----4-:R-:W-:-:S03]  /*0620*/  DADD R22, R14, -R12 ;  /* 0x000000000e167229 */ /* 0x010fc6000000080c */
[----:B------:R-:W4:Y:S04]  /*0630*/  LDG.E.64 R12, desc[UR6][R10.64+0x60] ;  /* 0x000060060a0c7981 */ /* 0x000f28000c1e1b00 */
[----:B------:R-:W4:Y:S01]  /*0640*/  LDG.E.64 R14, desc[UR6][R6.64+0x60] ;  /* 0x00006006060e7981 */ /* 0x000f22000c1e1b00 */
[----:B------:R-:W-:Y:S02]  /*0650*/  DFMA R20, R22, R22, R20 ;  /* 0x000000161614722b */ /* 0x000fe40000000014 */
[----:B--2---:R-:W-:Y:S01]  /*0660*/  DADD R22, R16, -R18 ;  /* 0x0000000010167229 */ /* 0x004fe20000000812 */
[----:B------:R-:W2:Y:S04]  /*0670*/  LDG.E.64 R16, desc[UR6][R10.64+0x68] ;  /* 0x000068060a107981 */ /* 0x000ea8000c1e1b00 */
[----:B------:R-:W2:Y:S03]  /*0680*/  LDG.E.64 R18, desc[UR6][R6.64+0x68] ;  /* 0x0000680606127981 */ /* 0x000ea6000c1e1b00 */
[----:B------:R-:W-:-:S02]  /*0690*/  DFMA R20, R22, R22, R20 ;  /* 0x000000161614722b */ /* 0x000fc40000000014 */
[----:B------:R-:W3:Y:S04]  /*06a0*/  LDG.E.64 R22, desc[UR6][R10.64+0x70] ;  /* 0x000070060a167981 */ /* 0x000ee8000c1e1b00 */
[----:B------:R-:W5:Y:S01]  /*06b0*/  LDG.E.64 R6, desc[UR6][R6.64+0x78] ;  /* 0x0000780606067981 */ /* 0x000f62000c1e1b00 */
[----:B------:R-:W-:-:S05]  /*06c0*/  VIADD R5, R5, 0x10 ;  /* 0x0000001005057836 */ /* 0x000fca0000000000 */
[----:B------:R-:W-:Y:S01]  /*06d0*/  ISETP.NE.AND P1, PT, R5, R25, PT ;  /* 0x000000190500720c */ /* 0x000fe20003f25270 */
[----:B----4-:R-:W-:-:S08]  /*06e0*/  DADD R12, R14, -R12 ;  /* 0x000000000e0c7229 */ /* 0x010fd0000000080c */
[----:B------:R-:W-:Y:S02]  /*06f0*/  DFMA R20, R12, R12, R20 ;  /* 0x0000000c0c14722b */ /* 0x000fe40000000014 */
[----:B--2---:R-:W-:Y:S02]  /*0700*/  DADD R16, R18, -R16 ;  /* 0x0000000012107229 */ /* 0x004fe40000000810 */
[----:B---3--:R-:W-:-:S06]  /*0710*/  DADD R22, R26, -R22 ;  /* 0x000000001a167229 */ /* 0x008fcc0000000816 */
[----:B------:R-:W-:Y:S02]  /*0720*/  DFMA R20, R16, R16, R20 ;  /* 0x000000101014722b */ /* 0x000fe40000000014 */
[----:B-----5:R-:W-:-:S06]  /*0730*/  DADD R28, R6, -R28 ;  /* 0x00000000061c7229 */ /* 0x020fcc000000081c */
[----:B------:R-:W-:-:S08]  /*0740*/  DFMA R20, R22, R22, R20 ;  /* 0x000000161614722b */ /* 0x000fd00000000014 */
[----:B------:R-:W-:Y:S01]  /*0750*/  DFMA R16, R28, R28, R20 ;  /* 0x0000001c1c10722b */ /* 0x000fe20000000014 */
[----:B------:R-:W-:Y:S10]  /*0760*/  @P1 BRA `(.L_x_70) ;  /* 0xfffffff800e41947 */ /* 0x000ff4000383ffff */
.L_x_69:
[----:B------:R-:W-:Y:S05]  /*0770*/  @!P2 BRA `(.L_x_68) ;  /* 0x000000040044a947 */ /* 0x000fea0003800000 */
[----:B------:R-:W-:Y:S02]  /*0780*/  ISETP.GE.U32.AND P1, PT, R0, 0x8, PT ;  /* 0x000000080000780c */ /* 0x000fe40003f26070 */
[----:B------:R-:W-:-:S04]  /*0790*/  LOP3.LUT R26, R24, 0x7, RZ, 0xc0, !PT ;  /* 0x00000007181a7812 */ /* 0x000fc800078ec0ff */
[----:B------:R-:W-:-:S07]  /*07a0*/  ISETP.NE.AND P2, PT, R26, RZ, PT ;  /* 0x000000ff1a00720c */ /* 0x000fce0003f45270 */
[----:B------:R-:W-:Y:S06]  /*07b0*/  @!P1 BRA `(.L_x_71) ;  /* 0x0000000000949947 */ /* 0x000fec0003800000 */
[----:B------:R-:W2:Y:S01]  /*07c0*/  LDC.64 R4, c[0x0][0x398] ;  /* 0x0000e600ff047b82 */ /* 0x000ea20000000a00 */
[----:B------:R-:W-:Y:S02]  /*07d0*/  IMAD R11, R3, R24, R25 ;  /* 0x00000018030b7224 */ /* 0x000fe400078e0219 */
[----:B------:R-:W-:-:S05]  /*07e0*/  IMAD.WIDE.U32 R6, R25, 0x8, R8 ;  /* 0x0000000819067825 */ /* 0x000fca00078e0008 */
[----:B------:R-:W3:Y:S04]  /*07f0*/  LDG.E.64 R12, desc[UR6][R6.64] ;  /* 0x00000006060c7981 */ /* 0x000ee8000c1e1b00 */
[----:B------:R-:W4:Y:S04]  /*0800*/  LDG.E.64 R18, desc[UR6][R6.64+0x8] ;  /* 0x0000080606127981 */ /* 0x000f28000c1e1b00 */
[----:B------:R-:W5:Y:S04]  /*0810*/  LDG.E.64 R14, desc[UR6][R6.64+0x18] ;  /* 0x00001806060e7981 */ /* 0x000f68000c1e1b00 */
[----:B------:R-:W5:Y:S01]  /*0820*/  LDG.E.64 R28, desc[UR6][R6.64+0x38] ;  /* 0x00003806061c7981 */ /* 0x000f62000c1e1b00 */
[----:B--2---:R-:W-:-:S05]  /*0830*/  IMAD.WIDE R4, R11, 0x8, R4 ;  /* 0x000000080b047825 */ /* 0x004fca00078e0204 */
[----:B------:R-:W3:Y:S04]  /*0840*/  LDG.E.64 R10, desc[UR6][R4.64] ;  /* 0x00000006040a7981 */ /* 0x000ee8000c1e1b00 */
[----:B------:R-:W4:Y:S01]  /*0850*/  LDG.E.64 R20, desc[UR6][R4.64+0x8] ;  /* 0x0000080604147981 */ /* 0x000f22000c1e1b00 */
[----:B---3--:R-:W-:-:S03]  /*0860*/  DADD R22, R10, -R12 ;  /* 0x000000000a167229 */ /* 0x008fc6000000080c */
[----:B------:R-:W2:Y:S04]  /*0870*/  LDG.E.64 R10, desc[UR6][R6.64+0x10] ;  /* 0x00001006060a7981 */ /* 0x000ea8000c1e1b00 */
[----:B------:R-:W2:Y:S01]  /*0880*/  LDG.E.64 R12, desc[UR6][R4.64+0x10] ;  /* 0x00001006040c7981 */ /* 0x000ea2000c1e1b00 */
[----:B------:R-:W-:-:S03]  /*0890*/  DFMA R22, R22, R22, R16 ;  /* 0x000000161616722b */ /* 0x000fc60000000010 */
[----:B------:R-:W5:Y:S01]  /*08a0*/  LDG.E.64 R16, desc[UR6][R4.64+0x18] ;  /* 0x0000180604107981 */ /* 0x000f62000c1e1b00 */
[----:B----4-:R-:W-:-:S08]  /*08b0*/  DADD R18, R20, -R18 ;  /* 0x0000000014127229 */ /* 0x010fd00000000812 */
[----:B------:R-:W-:Y:S01]  /*08c0*/  DFMA R18, R18, R18, R22 ;  /* 0x000000121212722b */ /* 0x000fe20000000016 */
[----:B------:R-:W3:Y:S01]  /*08d0*/  LDG.E.64 R22, desc[UR6][R4.64+0x30] ;  /* 0x0000300604167981 */ /* 0x000ee2000c1e1b00 */
[----:B--2---:R-:W-:-:S03]  /*08e0*/  DADD R20, R12, -R10 ;  /* 0x000000000c147229 */ /* 0x004fc6000000080a */
[----:B------:R-:W2:Y:S04]  /*08f0*/  LDG.E.64 R10, desc[UR6][R6.64+0x20] ;  /* 0x00002006060a7981 */ /* 0x000ea8000c1e1b00 */
[----:B------:R-:W2:Y:S01]  /*0900*/  LDG.E.64 R12, desc[UR6][R4.64+0x20] ;  /* 0x00002006040c7981 */ /* 0x000ea2000c1e1b00 */
[----:B------:R-:W-:Y:S02]  /*0910*/  DFMA R18, R20, R20, R18 ;  /* 0x000000141412722b */ /* 0x000fe40000000012 */
[----:B-----5:R-:W-:Y:S01]  /*0920*/  DADD R20, R16, -R14 ;  /* 0x0000000010147229 */ /* 0x020fe2000000080e */
[----:B------:R-:W4:Y:S04]  /*0930*/  LDG.E.64 R14, desc[UR6][R6.64+0x28] ;  /* 0x00002806060e7981 */ /* 0x000f28000c1e1b00 */
[----:B------:R-:W4:Y:S03]  /*0940*/  LDG.E.64 R16, desc[UR6][R4.64+0x28] ;  /* 0x0000280604107981 */ /* 0x000f26000c1e1b00 */
[----:B------:R-:W-:-:S02]  /*0950*/  DFMA R18, R20, R20, R18 ;  /* 0x000000141412722b */ /* 0x000fc40000000012 */
[----:B------:R-:W3:Y:S04]  /*0960*/  LDG.E.64 R20, desc[UR6][R6.64+0x30] ;  /* 0x0000300606147981 */ /* 0x000ee8000c1e1b00 */
[----:B------:R-:W5:Y:S01]  /*0970*/  LDG.E.64 R4, desc[UR6][R4.64+0x38] ;  /* 0x0000380604047981 */ /* 0x000f62000c1e1b00 */
[----:B------:R-:W-:Y:S01]  /*0980*/  VIADD R25, R25, 0x8 ;  /* 0x0000000819197836 */ /* 0x000fe20000000000 */
[----:B--2---:R-:W-:-:S08]  /*0990*/  DADD R10, R12, -R10 ;  /* 0x000000000c0a7229 */ /* 0x004fd0000000080a */
[----:B------:R-:W-:Y:S02]  /*09a0*/  DFMA R18, R10, R10, R18 ;  /* 0x0000000a0a12722b */ /* 0x000fe40000000012 */
[----:B----4-:R-:W-:Y:S02]  /*09b0*/  DADD R14, R16, -R14 ;  /* 0x00000000100e7229 */ /* 0x010fe4000000080e */
[----:B---3--:R-:W-:-:S06]  /*09c0*/  DADD R20, R22, -R20 ;  /* 0x0000000016147229 */ /* 0x008fcc0000000814 */
[----:B------:R-:W-:Y:S02]  /*09d0*/  DFMA R18, R14, R14, R18 ;  /* 0x0000000e0e12722b */ /* 0x000fe40000000012 */
[----:B-----5:R-:W-:-:S06]  /*09e0*/  DADD R28, R4, -R28 ;  /* 0x00000000041c7229 */ /* 0x020fcc000000081c */
[----:B------:R-:W-:-:S08]  /*09f0*/  DFMA R18, R20, R20, R18 ;  /* 0x000000141412722b */ /* 0x000fd00000000012 */
[----:B------:R-:W-:-:S11]  /*0a00*/  DFMA R16, R28, R28, R18 ;  /* 0x0000001c1c10722b */ /* 0x000fd60000000012 */
.L_x_71:
        /* <DEDUP_REMOVED lines=10> */
[----:B------:R-:W5:Y:S01]  /*0ab0*/  LDG.E.64 R22, desc[UR6][R26.64+0x18] ;  /* 0x000018061a167981 */ /* 0x000f62000c1e1b00 */
[----:B--2---:R-:W-:-:S03]  /*0ac0*/  IMAD.WIDE R4, R7, 0x8, R4 ;  /* 0x0000000807047825 */ /* 0x004fc600078e0204 */
[----:B------:R-:W2:Y:S04]  /*0ad0*/  LDG.E.64 R6, desc[UR6][R26.64] ;  /* 0x000000061a067981 */ /* 0x000ea8000c1e1b00 */
[----:B------:R-:W2:Y:S04]  /*0ae0*/  LDG.E.64 R10, desc[UR6][R4.64] ;  /* 0x00000006040a7981 */ /* 0x000ea8000c1e1b00 */
[----:B------:R-:W3:Y:S04]  /*0af0*/  LDG.E.64 R14, desc[UR6][R4.64+0x8] ;  /* 0x00000806040e7981 */ /* 0x000ee8000c1e1b00 */
[----:B------:R-:W4:Y:S04]  /*0b00*/  LDG.E.64 R20, desc[UR6][R4.64+0x10] ;  /* 0x0000100604147981 */ /* 0x000f28000c1e1b00 */
[----:B------:R-:W5:Y:S01]  /*0b10*/  LDG.E.64 R28, desc[UR6][R4.64+0x18] ;  /* 0x00001806041c7981 */ /* 0x000f62000c1e1b00 */
[----:B------:R-:W-:Y:S01]  /*0b20*/  VIADD R25, R25, 0x4 ;  /* 0x0000000419197836 */ /* 0x000fe20000000000 */
[----:B--2---:R-:W-:-:S02]  /*0b30*/  DADD R6, -R6, R10 ;  /* 0x0000000006067229 */ /* 0x004fc4000000010a */
[----:B---3--:R-:W-:-:S06]  /*0b40*/  DADD R12, -R12, R14 ;  /* 0x000000000c0c7229 */ /* 0x008fcc000000010e */
[----:B------:R-:W-:Y:S02]  /*0b50*/  DFMA R6, R6, R6, R16 ;  /* 0x000000060606722b */ /* 0x000fe40000000010 */
[----:B----4-:R-:W-:-:S06]  /*0b60*/  DADD R18, -R18, R20 ;  /* 0x0000000012127229 */ /* 0x010fcc0000000114 */
[----:B------:R-:W-:Y:S02]  /*0b70*/  DFMA R6, R12, R12, R6 ;  /* 0x0000000c0c06722b */ /* 0x000fe40000000006 */
[----:B-----5:R-:W-:-:S06]  /*0b80*/  DADD R22, -R22, R28 ;  /* 0x0000000016167229 */ /* 0x020fcc000000011c */
[----:B------:R-:W-:-:S08]  /*0b90*/  DFMA R6, R18, R18, R6 ;  /* 0x000000121206722b */ /* 0x000fd00000000006 */
[----:B------:R-:W-:-:S11]  /*0ba0*/  DFMA R16, R22, R22, R6 ;  /* 0x000000161610722b */ /* 0x000fd60000000006 */
.L_x_72:
[----:B------:R-:W-:Y:S05]  /*0bb0*/  @!P2 BRA `(.L_x_68) ;  /* 0x000000000034a947 */ /* 0x000fea0003800000 */
[----:B------:R-:W2:Y:S01]  /*0bc0*/  LDC.64 R12, c[0x0][0x398] ;  /* 0x0000e600ff0c7b82 */ /* 0x000ea20000000a00 */
[----:B------:R-:W-:-:S05]  /*0bd0*/  UMOV UR4, URZ ;  /* 0x000000ff00047c82 */ /* 0x000fca0008000000 */
.L_x_73:
[----:B------:R-:W-:Y:S02]  /*0be0*/  IMAD R5, R3, R24, R25 ;  /* 0x0000001803057224 */ /* 0x000fe400078e0219 */
[----:B------:R-:W-:-:S04]  /*0bf0*/  IMAD.WIDE.U32 R6, R25, 0x8, R8 ;  /* 0x0000000819067825 */ /* 0x000fc800078e0008 */
[----:B--2---:R-:W-:Y:S02]  /*0c00*/  IMAD.WIDE R4, R5, 0x8, R12 ;  /* 0x0000000805047825 */ /* 0x004fe400078e020c */
[----:B------:R-:W2:Y:S04]  /*0c10*/  LDG.E.64 R6, desc[UR6][R6.64] ;  /* 0x0000000606067981 */ /* 0x000ea8000c1e1b00 */
[----:B------:R-:W2:Y:S01]  /*0c20*/  LDG.E.64 R4, desc[UR6][R4.64] ;  /* 0x0000000604047981 */ /* 0x000ea2000c1e1b00 */
[----:B------:R-:W-:Y:S01]  /*0c30*/  UIADD3 UR4, UPT, UPT, UR4, 0x1, URZ ;  /* 0x0000000104047890 */ /* 0x000fe2000fffe0ff */
[----:B------:R-:W-:-:S05]  /*0c40*/  VIADD R25, R25, 0x1 ;  /* 0x0000000119197836 */ /* 0x000fca0000000000 */
[----:B------:R-:W-:Y:S01]  /*0c50*/  ISETP.NE.AND P1, PT, R0, UR4, PT ;  /* 0x0000000400007c0c */ /* 0x000fe2000bf25270 */
[----:B--2---:R-:W-:-:S08]  /*0c60*/  DADD R10, R4, -R6 ;  /* 0x00000000040a7229 */ /* 0x004fd00000000806 */
[----:B------:R-:W-:-:S04]  /*0c70*/  DFMA R16, R10, R10, R16 ;  /* 0x0000000a0a10722b */ /* 0x000fc80000000010 */
[----:B------:R-:W-:Y:S07]  /*0c80*/  @P1 BRA `(.L_x_73) ;  /* 0xfffffffc00d41947 */ /* 0x000fee000383ffff */
.L_x_68:
[----:B------:R-:W2:Y:S01]  /*0c90*/  LDC R6, c[0x0][0x3a8] ;  /* 0x0000ea00ff067b82 */ /* 0x000ea20000000800 */
[----:B------:R-:W-:-:S05]  /*0ca0*/  VIADD R5, R3, 0x1 ;  /* 0x0000000103057836 */ /* 0x000fca0000000000 */
[----:B--2---:R-:W-:-:S13]  /*0cb0*/  ISETP.GE.AND P1, PT, R5, R6, PT ;  /* 0x000000060500720c */ /* 0x004fda0003f26270 */
[----:B------:R-:W-:Y:S05]  /*0cc0*/  @P1 BRA `(.L_x_74) ;  /* 0x0000001c00c01947 */ /* 0x000fea0003800000 */
[----:B------:R-:W-:Y:S05]  /*0cd0*/  @!P0 BRA `(.L_x_75) ;  /* 0x0000000c00148947 */ /* 0x000fea0003800000 */
[C---:B------:R-:W-:Y:S02]  /*0ce0*/  LOP3.LUT R0, R24.reuse, 0xf, RZ, 0xc0, !PT ;  /* 0x0000000f18007812 */ /* 0x040fe400078ec0ff */
[----:B------:R-:W-:Y:S02]  /*0cf0*/  LOP3.LUT R4, R24, 0x7, RZ, 0xc0, !PT ;  /* 0x0000000718047812 */ /* 0x000fe400078ec0ff */
[----:B------:R-:W-:Y:S01]  /*0d00*/  IADD3 R6, P2, PT, R8, 0x40, RZ ;  /* 0x0000004008067810 */ /* 0x000fe20007f5e0ff */
[----:B------:R-:W-:Y:S02]  /*0d10*/  VIADD R7, R0, 0xffffffff ;  /* 0xffffffff00077836 */ /* 0x000fe40000000000 */
[----:B------:R-:W-:Y:S02]  /*0d20*/  VIADD R10, R4, 0xffffffff ;  /* 0xffffffff040a7836 */ /* 0x000fe40000000000 */
[----:B------:R-:W-:Y:S01]  /*0d30*/  IMAD.X R25, RZ, RZ, R9, P2 ;  /* 0x000000ffff197224 */ /* 0x000fe200010e0609 */
[----:B------:R-:W-:-:S02]  /*0d40*/  ISETP.GE.U32.AND P0, PT, R7, 0x7, PT ;  /* 0x000000070700780c */ /* 0x000fc40003f06070 */
[----:B------:R-:W-:Y:S02]  /*0d50*/  LOP3.LUT R7, R24, 0x7ffffff0, RZ, 0xc0, !PT ;  /* 0x7ffffff018077812 */ /* 0x000fe400078ec0ff */
[----:B------:R-:W-:Y:S02]  /*0d60*/  ISETP.GE.U32.AND P1, PT, R10, 0x3, PT ;  /* 0x000000030a00780c */ /* 0x000fe40003f26070 */
[----:B------:R-:W-:Y:S01]  /*0d70*/  LOP3.LUT R24, R24, 0x3, RZ, 0xc0, !PT ;  /* 0x0000000318187812 */ /* 0x000fe200078ec0ff */
[----:B------:R-:W-:-:S10]  /*0d80*/  IMAD.MOV R26, RZ, RZ, -R7 ;  /* 0x000000ffff1a7224 */ /* 0x000fd400078e0a07 */
.L_x_82:
[----:B------:R-:W2:Y:S02]  /*0d90*/  LDCU.64 UR4, c[0x0][0x3b0] ;  /* 0x00007600ff0477ac */ /* 0x000ea40008000a00 */
[----:B--2---:R-:W-:-:S05]  /*0da0*/  IADD3 R10, P2, PT, R5, UR4, RZ ;  /* 0x00000004050a7c10 */ /* 0x004fca000ff5e0ff */
[----:B------:R-:W-:-:S05]  /*0db0*/  IMAD.X R11, RZ, RZ, UR5, P2 ;  /* 0x00000005ff0b7e24 */ /* 0x000fca00090e06ff */
[----:B------:R-:W2:Y:S02]  /*0dc0*/  LDG.E.U8 R10, desc[UR6][R10.64] ;  /* 0x000000060a0a7981 */ /* 0x000ea4000c1e1100 */
[----:B--2---:R-:W-:-:S13]  /*0dd0*/  ISETP.NE.AND P2, PT, R10, RZ, PT ;  /* 0x000000ff0a00720c */ /* 0x004fda0003f45270 */
[----:B------:R-:W-:Y:S05]  /*0de0*/  @!P2 BRA `(.L_x_76) ;  /* 0x0000000800bca947 */ /* 0x000fea0003800000 */
[----:B------:R-:W2:Y:S01]  /*0df0*/  LDCU UR4, c[0x0][0x394] ;  /* 0x00007280ff0477ac */ /* 0x000ea20008000800 */
[----:B------:R-:W-:Y:S01]  /*0e00*/  IMAD.MOV.U32 R28, RZ, RZ, RZ ;  /* 0x000000ffff1c7224 */ /* 0x000fe200078e00ff */
[----:B------:R-:W-:Y:S01]  /*0e10*/  CS2R R10, SRZ ;  /* 0x00000000000a7805 */ /* 0x000fe2000001ff00 */
[----:B--2---:R-:W-:Y:S02]  /*0e20*/  UISETP.GE.U32.AND UP0, UPT, UR4, 0x10, UPT ;  /* 0x000000100400788c */ /* 0x004fe4000bf06070 */
[----:B------:R-:W-:-:S07]  /*0e30*/  IMAD R27, R5, UR4, RZ ;  /* 0x00000004051b7c24 */ /* 0x000fce000f8e02ff */
[----:B------:R-:W-:Y:S05]  /*0e40*/  BRA.U !UP0, `(.L_x_77) ;  /* 0x0000000508407547 */ /* 0x000fea000b800000 */
[----:B------:R-:W2:Y:S01]  /*0e50*/  LDC.64 R10, c[0x0][0x398] ;  /* 0x0000e600ff0a7b82 */ /* 0x000ea20000000a00 */
[----:B------:R-:W-:Y:S02]  /*0e60*/  IMAD.MOV.U32 R12, RZ, RZ, R6 ;  /* 0x000000ffff0c7224 */ /* 0x000fe400078e0006 */
[----:B------:R-:W-:Y:S02]  /*0e70*/  IMAD.MOV.U32 R13, RZ, RZ, R25 ;  /* 0x000000ffff0d7224 */ /* 0x000fe400078e0019 */
[----:B------:R-:W-:Y:S02]  /*0e80*/  IMAD.MOV.U32 R22, RZ, RZ, R26 ;  /* 0x000000ffff167224 */ /* 0x000fe400078e001a */
[----:B--2---:R-:W-:-:S03]  /*0e90*/  IMAD.WIDE.U32 R10, R27, 0x8, R10 ;  /* 0x000000081b0a7825 */ /* 0x004fc600078e000a */
[----:B------:R-:W-:-:S05]  /*0ea0*/  IADD3 R14, P2, PT, R10, 0x40, RZ ;  /* 0x000000400a0e7810 */ /* 0x000fca0007f5e0ff */
[----:B------:R-:W-:Y:S01]  /*0eb0*/  IMAD.X R15, RZ, RZ, R11, P2 ;  /* 0x000000ffff0f7224 */ /* 0x000fe200010e060b */
[----:B------:R-:W-:-:S07]  /*0ec0*/  CS2R R10, SRZ ;  /* 0x00000000000a7805 */ /* 0x000fce000001ff00 */
.L_x_78:
[----:B------:R-:W2:Y:S04]  /*0ed0*/  LDG.E.64 R20, desc[UR6][R14.64+-0x40] ;  /* 0xffffc0060e147981 */ /* 0x000ea8000c1e1b00 */
[----:B------:R-:W2:Y:S04]  /*0ee0*/  LDG.E.64 R18, desc[UR6][R12.64+-0x40] ;  /* 0xffffc0060c127981 */ /* 0x000ea8000c1e1b00 */
[----:B------:R-:W3:Y:S01]  /*0ef0*/  LDG.E.64 R28, desc[UR6][R12.64+-0x38] ;  /* 0xffffc8060c1c7981 */ /* 0x000ee2000c1e1b00 */
[----:B--2---:R-:W-:-:S03]  /*0f00*/  DADD R18, R20, -R18 ;  /* 0x0000000014127229 */ /* 0x004fc60000000812 */
[----:B------:R-:W3:Y:S05]  /*0f10*/  LDG.E.64 R20, desc[UR6][R14.64+-0x38] ;  /* 0xffffc8060e147981 */ /* 0x000eea000c1e1b00 */
[----:B------:R-:W-:Y:S01]  /*0f20*/  DFMA R18, R18, R18, R10 ;  /* 0x000000121212722b */ /* 0x000fe2000000000a */
[----:B------:R-:W2:Y:S01]  /*0f30*/  LDG.E.64 R10, desc[UR6][R14.64+-0x30] ;  /* 0xffffd0060e0a7981 */ /* 0x000ea2000c1e1b00 */
[----:B---3--:R-:W-:-:S03]  /*0f40*/  DADD R28, R20, -R28 ;  /* 0x00000000141c7229 */ /* 0x008fc6000000081c */
[----:B------:R-:W2:Y:S05]  /*0f50*/  LDG.E.64 R20, desc[UR6][R12.64+-0x30] ;  /* 0xffffd0060c147981 */ /* 0x000eaa000c1e1b00 */
[----:B------:R-:W-:Y:S01]  /*0f60*/  DFMA R28, R28, R28, R18 ;  /* 0x0000001c1c1c722b */ /* 0x000fe20000000012 */
        /* <DEDUP_REMOVED lines=48> */
[----:B------:R3:W4:Y:S01]  /*1270*/  LDG.E.64 R18, desc[UR6][R14.64+0x38] ;  /* 0x000038060e127981 */ /* 0x000722000c1e1b00 */
[----:B------:R-:W-:Y:S01]  /*1280*/  VIADD R22, R22, 0x10 ;  /* 0x0000001016167836 */ /* 0x000fe20000000000 */
[----:B--2---:R-:W-:Y:S02]  /*1290*/  DADD R20, R10, -R20 ;  /* 0x000000000a147229 */ /* 0x004fe40000000814 */
[----:B------:R2:W4:Y:S02]  /*12a0*/  LDG.E.64 R10, desc[UR6][R12.64+0x38] ;  /* 0x000038060c0a7981 */ /* 0x000524000c1e1b00 */
[----:B------:R-:W-:-:S04]  /*12b0*/  ISETP.NE.AND P2, PT, R22, RZ, PT ;  /* 0x000000ff1600720c */ /* 0x000fc80003f45270 */
[----:B------:R-:W-:Y:S01]  /*12c0*/  DFMA R28, R20, R20, R28 ;  /* 0x00000014141c722b */ /* 0x000fe2000000001c */
[----:B---3--:R-:W-:Y:S02]  /*12d0*/  IADD3 R14, P3, PT, R14, 0x80, RZ ;  /* 0x000000800e0e7810 */ /* 0x008fe40007f7e0ff */
[----:B--2---:R-:W-:-:S03]  /*12e0*/  IADD3 R12, P4, PT, R12, 0x80, RZ ;  /* 0x000000800c0c7810 */ /* 0x004fc60007f9e0ff */
[----:B------:R-:W-:Y:S02]  /*12f0*/  IMAD.X R15, RZ, RZ, R15, P3 ;  /* 0x000000ffff0f7224 */ /* 0x000fe400018e060f */
[----:B------:R-:W-:Y:S01]  /*1300*/  IMAD.X R13, RZ, RZ, R13, P4 ;  /* 0x000000ffff0d7224 */ /* 0x000fe200020e060d */
[----:B----4-:R-:W-:-:S08]  /*1310*/  DADD R10, R18, -R10 ;  /* 0x00000000120a7229 */ /* 0x010fd0000000080a */
[----:B------:R-:W-:Y:S01]  /*1320*/  DFMA R10, R10, R10, R28 ;  /* 0x0000000a0a0a722b */ /* 0x000fe2000000001c */
[----:B------:R-:W-:Y:S10]  /*1330*/  @P2 BRA `(.L_x_78) ;  /* 0xfffffff800e42947 */ /* 0x000ff4000383ffff */
[----:B------:R-:W-:-:S07]  /*1340*/  IMAD.MOV.U32 R28, RZ, RZ, R7 ;  /* 0x000000ffff1c7224 */ /* 0x000fce00078e0007 */
.L_x_77:
[----:B------:R-:W-:-:S13]  /*1350*/  ISETP.NE.AND P2, PT, R0, RZ, PT ;  /* 0x000000ff0000720c */ /* 0x000fda0003f45270 */
[----:B------:R-:W-:Y:S05]  /*1360*/  @!P2 BRA `(.L_x_79) ;  /* 0x00000004004ca947 */ /* 0x000fea0003800000 */
[----:B------:R-:W-:Y:S01]  /*1370*/  ISETP.NE.AND P2, PT, R4, RZ, PT ;  /* 0x000000ff0400720c */ /* 0x000fe20003f45270 */
[----:B------:R-:W-:-:S12]  /*1380*/  @!P0 BRA `(.L_x_80) ;  /* 0x0000000000948947 */ /* 0x000fd80003800000 */
[----:B------:R-:W2:Y:S01]  /*1390*/  LDC.64 R14, c[0x0][0x398] ;  /* 0x0000e600ff0e7b82 */ /* 0x000ea20000000a00 */
[----:B------:R-:W-:Y:S02]  /*13a0*/  IMAD.IADD R19, R27, 0x1, R28 ;  /* 0x000000011b137824 */ /* 0x000fe400078e021c */
[----:B------:R-:W-:-:S05]  /*13b0*/  IMAD.WIDE.U32 R12, R28, 0x8, R8 ;  /* 0x000000081c0c7825 */ /* 0x000fca00078e0008 */
[----:B------:R-:W3:Y:S04]  /*13c0*/  LDG.E.64 R22, desc[UR6][R12.64] ;  /* 0x000000060c167981 */ /* 0x000ee8000c1e1b00 */
[----:B------:R-:W4:Y:S01]  /*13d0*/  LDG.E.64 R20, desc[UR6][R12.64+0x8] ;  /* 0x000008060c147981 */ /* 0x000f22000c1e1b00 */
[----:B--2---:R-:W-:-:S05]  /*13e0*/  IMAD.WIDE R14, R19, 0x8, R14 ;  /* 0x00000008130e7825 */ /* 0x004fca00078e020e */
[----:B------:R-:W3:Y:S02]  /*13f0*/  LDG.E.64 R18, desc[UR6][R14.64] ;  /* 0x000000060e127981 */ /* 0x000ee4000c1e1b00 */
[----:B---3--:R-:W-:Y:S02]  /*1400*/  DADD R22, R18, -R22 ;  /* 0x0000000012167229 */ /* 0x008fe40000000816 */
[----:B------:R-:W4:Y:S06]  /*1410*/  LDG.E.64 R18, desc[UR6][R14.64+0x8] ;  /* 0x000008060e127981 */ /* 0x000f2c000c1e1b00 */
[----:B------:R-:W-:Y:S01]  /*1420*/  DFMA R22, R22, R22, R10 ;  /* 0x000000161616722b */ /* 0x000fe2000000000a */
[----:B------:R-:W2:Y:S01]  /*1430*/  LDG.E.64 R10, desc[UR6][R14.64+0x10] ;  /* 0x000010060e0a7981 */ /* 0x000ea2000c1e1b00 */
[----:B----4-:R-:W-:-:S03]  /*1440*/  DADD R20, R18, -R20 ;  /* 0x0000000012147229 */ /* 0x010fc60000000814 */
        /* <DEDUP_REMOVED lines=16> */
[----:B------:R-:W3:Y:S05]  /*1550*/  LDG.E.64 R18, desc[UR6][R14.64+0x30] ;  /* 0x000030060e127981 */ /* 0x000eea000c1e1b00 */
[----:B------:R-:W-:Y:S02]  /*1560*/  DFMA R20, R10, R10, R20 ;  /* 0x0000000a0a14722b */ /* 0x000fe40000000014 */
[----:B------:R-:W3:Y:S04]  /*1570*/  LDG.E.64 R10, desc[UR6][R12.64+0x30] ;  /* 0x000030060c0a7981 */ /* 0x000ee8000c1e1b00 */
[----:B------:R-:W2:Y:S01]  /*1580*/  LDG.E.64 R14, desc[UR6][R14.64+0x38] ;  /* 0x000038060e0e7981 */ /* 0x000ea2000c1e1b00 */
[----:B------:R-:W-:Y:S01]  /*1590*/  VIADD R28, R28, 0x8 ;  /* 0x000000081c1c7836 */ /* 0x000fe20000000000 */
[----:B---3--:R-:W-:-:S02]  /*15a0*/  DADD R10, R18, -R10 ;  /* 0x00000000120a7229 */ /* 0x008fc4000000080a */
[----:B--2---:R-:W-:-:S06]  /*15b0*/  DADD R22, R14, -R22 ;  /* 0x000000000e167229 */ /* 0x004fcc0000000816 */
[----:B------:R-:W-:-:S08]  /*15c0*/  DFMA R10, R10, R10, R20 ;  /* 0x0000000a0a0a722b */ /* 0x000fd00000000014 */
[----:B------:R-:W-:-:S11]  /*15d0*/  DFMA R10, R22, R22, R10 ;  /* 0x00000016160a722b */ /* 0x000fd6000000000a */
.L_x_80:
[----:B------:R-:W-:Y:S05]  /*15e0*/  @!P2 BRA `(.L_x_79) ;  /* 0x0000000000aca947 */ /* 0x000fea0003800000 */
[----:B------:R-:W-:Y:S01]  /*15f0*/  ISETP.NE.AND P2, PT, R24, RZ, PT ;  /* 0x000000ff1800720c */ /* 0x000fe20003f45270 */
[----:B------:R-:W-:-:S12]  /*1600*/  @!P1 BRA `(.L_x_81) ;  /* 0x0000000000549947 */ /* 0x000fd80003800000 */
[----:B------:R-:W2:Y:S01]  /*1610*/  LDC.64 R14, c[0x0][0x398] ;  /* 0x0000e600ff0e7b82 */ /* 0x000ea20000000a00 */
[----:B------:R-:W-:Y:S02]  /*1620*/  IMAD.IADD R19, R27, 0x1, R28 ;  /* 0x000000011b137824 */ /* 0x000fe400078e021c */
[----:B------:R-:W-:-:S04]  /*1630*/  IMAD.WIDE.U32 R12, R28, 0x8, R8 ;  /* 0x000000081c0c7825 */ /* 0x000fc800078e0008 */
[----:B--2---:R-:W-:Y:S02]  /*1640*/  IMAD.WIDE R14, R19, 0x8, R14 ;  /* 0x00000008130e7825 */ /* 0x004fe400078e020e */
[----:B------:R-:W2:Y:S04]  /*1650*/  LDG.E.64 R18, desc[UR6][R12.64] ;  /* 0x000000060c127981 */ /* 0x000ea8000c1e1b00 */
[----:B------:R-:W2:Y:S04]  /*1660*/  LDG.E.64 R20, desc[UR6][R14.64] ;  /* 0x000000060e147981 */ /* 0x000ea8000c1e1b00 */
[----:B------:R-:W3:Y:S01]  /*1670*/  LDG.E.64 R22, desc[UR6][R14.64+0x8] ;  /* 0x000008060e167981 */ /* 0x000ee2000c1e1b00 */
[----:B--2---:R-:W-:-:S03]  /*1680*/  DADD R18, R20, -R18 ;  /* 0x0000000014127229 */ /* 0x004fc60000000812 */
[----:B------:R-:W3:Y:S05]  /*1690*/  LDG.E.64 R20, desc[UR6][R12.64+0x8] ;  /* 0x000008060c147981 */ /* 0x000eea000c1e1b00 */
[----:B------:R-:W-:Y:S02]  /*16a0*/  DFMA R10, R18, R18, R10 ;  /* 0x00000012120a722b */ /* 0x000fe4000000000a */
[----:B------:R-:W2:Y:S04]  /*16b0*/  LDG.E.64 R18, desc[UR6][R14.64+0x10] ;  /* 0x000010060e127981 */ /* 0x000ea8000c1e1b00 */
[----:B------:R-:W4:Y:S01]  /*16c0*/  LDG.E.64 R14, desc[UR6][R14.64+0x18] ;  /* 0x000018060e0e7981 */ /* 0x000f22000c1e1b00 */
[----:B---3--:R-:W-:-:S03]  /*16d0*/  DADD R20, R22, -R20 ;  /* 0x0000000016147229 */ /* 0x008fc60000000814 */
[----:B------:R-:W4:Y:S05]  /*16e0*/  LDG.E.64 R22, desc[UR6][R12.64+0x18] ;  /* 0x000018060c167981 */ /* 0x000f2a000c1e1b00 */
[----:B------:R-:W-:Y:S01]  /*16f0*/  DFMA R20, R20, R20, R10 ;  /* 0x000000141414722b */ /* 0x000fe2000000000a */
[----:B------:R-:W2:Y:S01]  /*1700*/  LDG.E.64 R10, desc[UR6][R12.64+0x10] ;  /* 0x000010060c0a7981 */ /* 0x000ea2000c1e1b00 */
[----:B------:R-:W-:Y:S01]  /*1710*/  VIADD R28, R28, 0x4 ;  /* 0x000000041c1c7836 */ /* 0x000fe20000000000 */
[----:B----4-:R-:W-:Y:S02]  /*1720*/  DADD R22, R14, -R22 ;  /* 0x000000000e167229 */ /* 0x010fe40000000816 */
[----:B--2---:R-:W-:-:S08]  /*1730*/  DADD R10, R18, -R10 ;  /* 0x00000000120a7229 */ /* 0x004fd0000000080a */
[----:B------:R-:W-:-:S08]  /*1740*/  DFMA R10, R10, R10, R20 ;  /* 0x0000000a0a0a722b */ /* 0x000fd00000000014 */
[----:B------:R-:W-:-:S11]  /*1750*/  DFMA R10, R22, R22, R10 ;  /* 0x00000016160a722b */ /* 0x000fd6000000000a */
.L_x_81:
[----:B------:R-:W-:Y:S05]  /*1760*/  @!P2 BRA `(.L_x_79) ;  /* 0x00000000004ca947 */ /* 0x000fea0003800000 */
[----:B------:R-:W2:Y:S01]  /*1770*/  LDC.64 R12, c[0x0][0x398] ;  /* 0x0000e600ff0c7b82 */ /* 0x000ea20000000a00 */
[----:B------:R-:W-:Y:S02]  /*1780*/  IMAD.IADD R27, R27, 0x1, R28 ;  /* 0x000000011b1b7824 */ /* 0x000fe400078e021c */
[----:B------:R-:W-:-:S05]  /*1790*/  IMAD.WIDE.U32 R14, R28, 0x8, R8 ;  /* 0x000000081c0e7825 */ /* 0x000fca00078e0008 */
[----:B------:R-:W3:Y:S01]  /*17a0*/  LDG.E.64 R18, desc[UR6][R14.64] ;  /* 0x000000060e127981 */ /* 0x000ee2000c1e1b00 */
[----:B--2---:R-:W-:-:S05]  /*17b0*/  IMAD.WIDE R12, R27, 0x8, R12 ;  /* 0x000000081b0c7825 */ /* 0x004fca00078e020c */
[----:B------:R-:W3:Y:S01]  /*17c0*/  LDG.E.64 R20, desc[UR6][R12.64] ;  /* 0x000000060c147981 */ /* 0x000ee2000c1e1b00 */
[----:B------:R-:W-:Y:S01]  /*17d0*/  ISETP.NE.AND P2, PT, R24, 0x1, PT ;  /* 0x000000011800780c */ /* 0x000fe20003f45270 */
[----:B---3--:R-:W-:-:S08]  /*17e0*/  DADD R18, R20, -R18 ;  /* 0x0000000014127229 */ /* 0x008fd00000000812 */
[----:B------:R-:W-:-:S04]  /*17f0*/  DFMA R10, R18, R18, R10 ;  /* 0x00000012120a722b */ /* 0x000fc8000000000a */
[----:B------:R-:W-:Y:S07]  /*1800*/  @!P2 BRA `(.L_x_79) ;  /* 0x000000000024a947 */ /* 0x000fee0003800000 */
[----:B------:R-:W-:Y:S01]  /*1810*/  ISETP.NE.AND P2, PT, R24, 0x2, PT ;  /* 0x000000021800780c */ /* 0x000fe20003f45270 */
[----:B------:R-:W2:Y:S04]  /*1820*/  LDG.E.64 R20, desc[UR6][R12.64+0x8] ;  /* 0x000008060c147981 */ /* 0x000ea8000c1e1b00 */
[----:B------:R-:W2:Y:S08]  /*1830*/  LDG.E.64 R18, desc[UR6][R14.64+0x8] ;  /* 0x000008060e127981 */ /* 0x000eb0000c1e1b00 */
[----:B------:R-:W3:Y:S04]  /*1840*/  @P2 LDG.E.64 R22, desc[UR6][R12.64+0x10] ;  /* 0x000010060c162981 */ /* 0x000ee8000c1e1b00 */
[----:B------:R-:W3:Y:S01]  /*1850*/  @P2 LDG.E.64 R28, desc[UR6][R14.64+0x10] ;  /* 0x000010060e1c2981 */ /* 0x000ee2000c1e1b00 */
[----:B--2---:R-:W-:-:S08]  /*1860*/  DADD R18, R20, -R18 ;  /* 0x0000000014127229 */ /* 0x004fd00000000812 */
[----:B------:R-:W-:Y:S02]  /*1870*/  DFMA R10, R18, R18, R10 ;  /* 0x00000012120a722b */ /* 0x000fe4000000000a */
[----:B---3--:R-:W-:-:S08]  /*1880*/  @P2 DADD R22, R22, -R28 ;  /* 0x0000000016162229 */ /* 0x008fd0000000081c */
[----:B------:R-:W-:-:S11]  /*1890*/  @P2 DFMA R10, R22, R22, R10 ;  /* 0x00000016160a222b */ /* 0x000fd6000000000a */
.L_x_79:
[----:B------:R-:W-:-:S06]  /*18a0*/  DSETP.GEU.AND P2, PT, R10, R16, PT ;  /* 0x000000100a00722a */ /* 0x000fcc0003f4e000 */
[----:B------:R-:W-:Y:S02]  /*18b0*/  FSEL R16, R10, R16, !P2 ;  /* 0x000000100a107208 */ /* 0x000fe40005000000 */
[----:B------:R-:W-:Y:S02]  /*18c0*/  FSEL R17, R11, R17, !P2 ;  /* 0x000000110b117208 */ /* 0x000fe40005000000 */
[----:B------:R-:W-:-:S07]  /*18d0*/  SEL R3, R5, R3, !P2 ;  /* 0x0000000305037207 */ /* 0x000fce0005000000 */
.L_x_76:
[----:B------:R-:W2:Y:S01]  /*18e0*/  LDCU UR4, c[0x0][0x3a8] ;  /* 0x00007500ff0477ac */ /* 0x000ea20008000800 */
[----:B------:R-:W-:-:S05]  /*18f0*/  VIADD R5, R5, 0x1 ;  /* 0x0000000105057836 */ /* 0x000fca0000000000 */
[----:B--2---:R-:W-:-:S13]  /*1900*/  ISETP.NE.AND P2, PT, R5, UR4, PT ;  /* 0x0000000405007c0c */ /* 0x004fda000bf45270 */
[----:B------:R-:W-:Y:S05]  /*1910*/  @!P2 BRA `(.L_x_74) ;  /* 0x0000001000aca947 */ /* 0x000fea0003800000 */
[----:B------:R-:W-:Y:S05]  /*1920*/  BRA `(.L_x_82) ;  /* 0xfffffff400187947 */ /* 0x000fea000383ffff */
.L_x_75:
[----:B------:R-:W-:Y:S01]  /*1930*/  LOP3.LUT R7, RZ, R3, RZ, 0x33, !PT ;  /* 0x00000003ff077212 */ /* 0x000fe200078e33ff */
[----:B------:R-:W-:-:S04]  /*1940*/  IMAD.MOV.U32 R0, RZ, RZ, R3 ;  /* 0x000000ffff007224 */ /* 0x000fc800078e0003 */
[----:B------:R-:W-:-:S05]  /*1950*/  IMAD.IADD R7, R7, 0x1, R6 ;  /* 0x0000000107077824 */ /* 0x000fca00078e0206 */
[----:B------:R-:W-:-:S13]  /*1960*/  LOP3.LUT P0, R13, R7, 0x3, RZ, 0xc0, !PT ;  /* 0x00000003070d7812 */ /* 0x000fda000780c0ff */
[----:B------:R-:W-:Y:S05]  /*1970*/  @!P0 BRA `(.L_x_83) ;  /* 0x0000000000488947 */ /* 0x000fea0003800000 */
[----:B------:R-:W-:Y:S01]  /*1980*/  IMAD.MOV.U32 R7, RZ, RZ, R5 ;  /* 0x000000ffff077224 */ /* 0x000fe200078e0005 */
[----:B------:R-:W2:Y:S01]  /*1990*/  LDCU.64 UR4, c[0x0][0x3b0] ;  /* 0x00007600ff0477ac */ /* 0x000ea20008000a00 */
[----:B------:R-:W-:-:S07]  /*19a0*/  IMAD.MOV.U32 R0, RZ, RZ, R3 ;  /* 0x000000ffff007224 */ /* 0x000fce00078e0003 */
.L_x_84:
[----:B--2---:R-:W-:-:S05]  /*19b0*/  IADD3 R4, P0, PT, R7, UR4, RZ ;  /* 0x0000000407047c10 */ /* 0x004fca000ff1e0ff */
[----:B------:R-:W-:-:S05]  /*19c0*/  IMAD.X R5, RZ, RZ, UR5, P0 ;  /* 0x00000005ff057e24 */ /* 0x000fca00080e06ff */
[----:B------:R2:W3:Y:S01]  /*19d0*/  LDG.E.U8 R4, desc[UR6][R4.64] ;  /* 0x0000000604047981 */ /* 0x0004e2000c1e1100 */
[----:B------:R-:W-:Y:S01]  /*19e0*/  IMAD.IADD R8, R7, 0x1, -R3 ;  /* 0x0000000107087824 */ /* 0x000fe200078e0a03 */
[----:B------:R-:W-:-:S04]  /*19f0*/  DSETP.GT.AND P0, PT, R16, RZ, PT ;  /* 0x000000ff1000722a */ /* 0x000fc80003f04000 */
[----:B------:R-:W-:Y:S02]  /*1a00*/  ISETP.NE.AND P2, PT, R8, R13, PT ;  /* 0x0000000d0800720c */ /* 0x000fe40003f45270 */
[----:B------:R-:W-:Y:S02]  /*1a10*/  FSEL R9, R16, RZ, !P0 ;  /* 0x000000ff10097208 */ /* 0x000fe40004000000 */
[----:B------:R-:W-:Y:S01]  /*1a20*/  FSEL R11, R17, RZ, !P0 ;  /* 0x000000ff110b7208 */ /* 0x000fe20004000000 */
[----:B--2---:R-:W-:Y:S01]  /*1a30*/  VIADD R5, R7, 0x1 ;  /* 0x0000000107057836 */ /* 0x004fe20000000000 */
[----:B---3--:R-:W-:-:S04]  /*1a40*/  ISETP.NE.AND P1, PT, R4, RZ, PT ;  /* 0x000000ff0400720c */ /* 0x008fc80003f25270 */
[----:B------:R-:W-:Y:S02]  /*1a50*/  FSEL R16, R16, R9, !P1 ;  /* 0x0000000910107208 */ /* 0x000fe40004800000 */
[----:B------:R-:W-:-:S07]  /*1a60*/  FSEL R17, R17, R11, !P1 ;  /* 0x0000000b11117208 */ /* 0x000fce0004800000 */
[----:B------:R-:W-:Y:S01]  /*1a70*/  @P1 SEL R0, R7, R0, P0 ;  /* 0x0000000007001207 */ /* 0x000fe20000000000 */
[----:B------:R-:W-:Y:S01]  /*1a80*/  IMAD.MOV.U32 R7, RZ, RZ, R5 ;  /* 0x000000ffff077224 */ /* 0x000fe200078e0005 */
[----:B------:R-:W-:Y:S06]  /*1a90*/  @P2 BRA `(.L_x_84) ;  /* 0xfffffffc00c42947 */ /* 0x000fec000383ffff */
.L_x_83:
[----:B------:R-:W-:-:S04]  /*1aa0*/  IADD3 R3, PT, PT, -R3, -0x2, R6 ;  /* 0xfffffffe03037810 */ /* 0x000fc80007ffe106 */
[----:B------:R-:W-:Y:S01]  /*1ab0*/  ISETP.GE.U32.AND P0, PT, R3, 0x3, PT ;  /* 0x000000030300780c */ /* 0x000fe20003f06070 */
[----:B------:R-:W-:-:S12]  /*1ac0*/  IMAD.MOV.U32 R3, RZ, RZ, R0 ;  /* 0x000000ffff037224 */ /* 0x000fd800078e0000 */
[----:B------:R-:W-:Y:S05]  /*1ad0*/  @!P0 BRA `(.L_x_74) ;  /* 0x00000010003c8947 */ /* 0x000fea0003800000 */
[----:B------:R-:W-:Y:S01]  /*1ae0*/  ISETP.GE.AND P0, PT, R5, R6, PT ;  /* 0x000000060500720c */ /* 0x000fe20003f06270 */
[----:B0-----:R-:W0:-:S12]  /*1af0*/  LDCU.64 UR8, c[0x0][0x3b0] ;  /* 0x00007600ff0877ac */ /* 0x001e180008000a00 */
[----:B------:R-:W-:Y:S05]  /*1b00*/  @P0 BRA `(.L_x_85) ;  /* 0x0000000c00900947 */ /* 0x000fea0003800000 */
[----:B------:R-:W-:Y:S01]  /*1b10*/  IMAD.IADD R0, R6, 0x1, -R5 ;  /* 0x0000000106007824 */ /* 0x000fe200078e0a05 */
[----:B------:R-:W-:-:S04]  /*1b20*/  PLOP3.LUT P0, PT, PT, PT, PT, 0x80, 0x8 ;  /* 0x000000000008781c */ /* 0x000fc80003f0f070 */
[----:B------:R-:W-:-:S13]  /*1b30*/  ISETP.GT.AND P1, PT, R0, 0xc, PT ;  /* 0x0000000c0000780c */ /* 0x000fda0003f24270 */
[----:B------:R-:W-:Y:S05]  /*1b40*/  @!P1 BRA `(.L_x_86) ;  /* 0x00000008006c9947 */ /* 0x000fea0003800000 */
[----:B------:R-:W-:Y:S01]  /*1b50*/  PLOP3.LUT P0, PT, PT, PT, PT, 0x8, 0x80 ;  /* 0x000000000080781c */ /* 0x000fe20003f0e170 */
[----:B------:R-:W-:Y:S01]  /*1b60*/  VIADD R4, R6, 0xfffffff4 ;  /* 0xfffffff406047836 */ /* 0x000fe20000000000 */
[----:B------:R-:W2:Y:S11]  /*1b70*/  LDCU.64 UR4, c[0x0][0x3b0] ;  /* 0x00007600ff0477ac */ /* 0x000eb60008000a00 */
.L_x_87:
[----:B--2---:R-:W-:-:S05]  /*1b80*/  IADD3 R14, P1, PT, R5, UR4, RZ ;  /* 0x00000004050e7c10 */ /* 0x004fca000ff3e0ff */
[----:B------:R-:W-:-:S05]  /*1b90*/  IMAD.X R15, RZ, RZ, UR5, P1 ;  /* 0x00000005ff0f7e24 */ /* 0x000fca00088e06ff */
[----:B------:R-:W2:Y:S04]  /*1ba0*/  LDG.E.U8 R0, desc[UR6][R14.64] ;  /* 0x000000060e007981 */ /* 0x000ea8000c1e1100 */
[----:B------:R-:W3:Y:S04]  /*1bb0*/  LDG.E.U8 R24, desc[UR6][R14.64+0x1] ;  /* 0x000001060e187981 */ /* 0x000ee8000c1e1100 */
[----:B------:R-:W4:Y:S01]  /*1bc0*/  LDG.E.U8 R25, desc[UR6][R14.64+0x2] ;  /* 0x000002060e197981 */ /* 0x000f22000c1e1100 */
[----:B------:R-:W-:-:S03]  /*1bd0*/  VIADD R8, R5, 0x4 ;  /* 0x0000000405087836 */ /* 0x000fc60000000000 */
[----:B------:R5:W4:Y:S02]  /*1be0*/  LDG.E.U8 R7, desc[UR6][R14.64+0x3] ;  /* 0x000003060e077981 */ /* 0x000b24000c1e1100 */
[----:B------:R-:W-:-:S05]  /*1bf0*/  IADD3 R28, P1, PT, R8, UR4, RZ ;  /* 0x00000004081c7c10 */ /* 0x000fca000ff3e0ff */
[----:B------:R-:W-:-:S05]  /*1c00*/  IMAD.X R29, RZ, RZ, UR5, P1 ;  /* 0x00000005ff1d7e24 */ /* 0x000fca00088e06ff */
[----:B------:R-:W4:Y:S04]  /*1c10*/  LDG.E.U8 R9, desc[UR6][R28.64] ;  /* 0x000000061c097981 */ /* 0x000f28000c1e1100 */
[----:B------:R-:W4:Y:S04]  /*1c20*/  LDG.E.U8 R10, desc[UR6][R28.64+0x1] ;  /* 0x000001061c0a7981 */ /* 0x000f28000c1e1100 */
        /* <DEDUP_REMOVED lines=9> */
[----:B------:R-:W4:Y:S01]  /*1cc0*/  LDG.E.U8 R21, desc[UR6][R26.64+0x3] ;  /* 0x000003061a157981 */ /* 0x000f22000c1e1100 */
[----:B------:R-:W-:Y:S01]  /*1cd0*/  DSETP.GT.AND P6, PT, R16, RZ, PT ;  /* 0x000000ff1000722a */ /* 0x000fe20003fc4000 */
[----:B-----5:R-:W-:-:S05]  /*1ce0*/  IADD3 R14, P1, PT, R22, UR4, RZ ;  /* 0x00000004160e7c10 */ /* 0x020fca000ff3e0ff */
[----:B------:R-:W-:-:S05]  /*1cf0*/  IMAD.X R15, RZ, RZ, UR5, P1 ;  /* 0x00000005ff0f7e24 */ /* 0x000fca00088e06ff */
[----:B------:R-:W5:Y:S01]  /*1d00*/  LDG.E.U8 R23, desc[UR6][R14.64] ;  /* 0x000000060e177981 */ /* 0x000f62000c1e1100 */
[----:B0-----:R-:W-:-:S03]  /*1d10*/  FSEL R29, R16, RZ, !P6 ;  /* 0x000000ff101d7208 */ /* 0x001fc60007000000 */
[----:B------:R-:W5:Y:S01]  /*1d20*/  LDG.E.U8 R26, desc[UR6][R14.64+0x1] ;  /* 0x000001060e1a7981 */ /* 0x000f62000c1e1100 */
[----:B------:R-:W-:-:S03]  /*1d30*/  FSEL R28, R17, RZ, !P6 ;  /* 0x000000ff111c7208 */ /* 0x000fc60007000000 */
[----:B------:R-:W5:Y:S01]  /*1d40*/  LDG.E.U8 R27, desc[UR6][R14.64+0x3] ;  /* 0x000003060e1b7981 */ /* 0x000f62000c1e1100 */
[----:B--2---:R-:W-:-:S04]  /*1d50*/  ISETP.NE.AND P5, PT, R0, RZ, PT ;  /* 0x000000ff0000720c */ /* 0x004fc80003fa5270 */
[----:B------:R-:W-:Y:S02]  /*1d60*/  FSEL R0, R16, R29, !P5 ;  /* 0x0000001d10007208 */ /* 0x000fe40006800000 */
[----:B------:R-:W-:-:S03]  /*1d70*/  FSEL R17, R17, R28, !P5 ;  /* 0x0000001c11117208 */ /* 0x000fc60006800000 */
[----:B------:R-:W-:-:S06]  /*1d80*/  IMAD.MOV.U32 R16, RZ, RZ, R0 ;  /* 0x000000ffff107224 */ /* 0x000fcc00078e0000 */
[----:B------:R-:W-:Y:S01]  /*1d90*/  DSETP.GT.AND P1, PT, R16, RZ, PT ;  /* 0x000000ff1000722a */ /* 0x000fe20003f24000 */
[----:B------:R0:W2:Y:S01]  /*1da0*/  LDG.E.U8 R16, desc[UR6][R14.64+0x2] ;  /* 0x000002060e107981 */ /* 0x0000a2000c1e1100 */
[----:B---3--:R-:W-:Y:S02]  /*1db0*/  ISETP.NE.AND P2, PT, R24, RZ, PT ;  /* 0x000000ff1800720c */ /* 0x008fe40003f45270 */
[----:B----4-:R-:W-:-:S11]  /*1dc0*/  ISETP.NE.AND P3, PT, R25, RZ, PT ;  /* 0x000000ff1900720c */ /* 0x010fd60003f65270 */
[----:B------:R-:W-:Y:S02]  /*1dd0*/  @P2 FSEL R0, R0, RZ, !P1 ;  /* 0x000000ff00002208 */ /* 0x000fe40004800000 */
[----:B------:R-:W-:-:S03]  /*1de0*/  @P2 FSEL R17, R17, RZ, !P1 ;  /* 0x000000ff11112208 */ /* 0x000fc60004800000 */
[----:B0-----:R-:W-:Y:S02]  /*1df0*/  IMAD.MOV.U32 R14, RZ, RZ, R0 ;  /* 0x000000ffff0e7224 */ /* 0x001fe400078e0000 */
[----:B------:R-:W-:-:S06]  /*1e00*/  IMAD.MOV.U32 R15, RZ, RZ, R17 ;  /* 0x000000ffff0f7224 */ /* 0x000fcc00078e0011 */
[----:B------:R-:W-:Y:S01]  /*1e10*/  DSETP.GT.AND P4, PT, R14, RZ, PT ;  /* 0x000000ff0e00722a */ /* 0x000fe20003f84000 */
[----:B------:R-:W-:-:S05]  /*1e20*/  @P5 SEL R3, R5, R3, P6 ;  /* 0x0000000305035207 */ /* 0x000fca0003000000 */
[----:B------:R-:W-:Y:S02]  /*1e30*/  @P3 FSEL R0, R0, RZ, !P4 ;  /* 0x000000ff00003208 */ /* 0x000fe40006000000 */
[----:B------:R-:W-:Y:S02]  /*1e40*/  @P3 FSEL R17, R17, RZ, !P4 ;  /* 0x000000ff11113208 */ /* 0x000fe40006000000 */
[----:B------:R-:W-:Y:S01]  /*1e50*/  ISETP.NE.AND P5, PT, R7, RZ, PT ;  /* 0x000000ff0700720c */ /* 0x000fe20003fa5270 */
[----:B------:R-:W-:Y:S02]  /*1e60*/  IMAD.MOV.U32 R14, RZ, RZ, R0 ;  /* 0x000000ffff0e7224 */ /* 0x000fe400078e0000 */
[----:B------:R-:W-:-:S06]  /*1e70*/  IMAD.MOV.U32 R15, RZ, RZ, R17 ;  /* 0x000000ffff0f7224 */ /* 0x000fcc00078e0011 */
[----:B------:R-:W-:Y:S01]  /*1e80*/  DSETP.GT.AND P6, PT, R14, RZ, PT ;  /* 0x000000ff0e00722a */ /* 0x000fe20003fc4000 */
[----:B------:R-:W-:-:S05]  /*1e90*/  VIADD R14, R5, 0x1 ;  /* 0x00000001050e7836 */ /* 0x000fca0000000000 */
[----:B------:R-:W-:Y:S02]  /*1ea0*/  @P5 FSEL R0, R0, RZ, !P6 ;  /* 0x000000ff00005208 */ /* 0x000fe40007000000 */
[----:B------:R-:W-:Y:S02]  /*1eb0*/  @P5 FSEL R17, R17, RZ, !P6 ;  /* 0x000000ff11115208 */ /* 0x000fe40007000000 */
[----:B------:R-:W-:Y:S01]  /*1ec0*/  @P2 SEL R3, R14, R3, P1 ;  /* 0x000000030e032207 */ /* 0x000fe20000800000 */
[----:B------:R-:W-:Y:S01]  /*1ed0*/  IMAD.MOV.U32 R14, RZ, RZ, R0 ;  /* 0x000000ffff0e7224 */ /* 0x000fe200078e0000 */
[----:B------:R-:W-:Y:S01]  /*1ee0*/  ISETP.NE.AND P1, PT, R9, RZ, PT ;  /* 0x000000ff0900720c */ /* 0x000fe20003f25270 */
        /* <DEDUP_REMOVED lines=8> */
[----:B------:R-:W-:Y:S02]  /*1f70*/  IMAD.MOV.U32 R15, RZ, RZ, R17 ;  /* 0x000000ffff0f7224 */ /* 0x000fe400078e0011 */
[----:B------:R-:W-:-:S04]  /*1f80*/  VIADD R10, R5, 0x3 ;  /* 0x00000003050a7836 */ /* 0x000fc80000000000 */
        /* <DEDUP_REMOVED lines=51> */
[----:B-----5:R-:W-:Y:S01]  /*22c0*/  ISETP.NE.AND P6, PT, R23, RZ, PT ;  /* 0x000000ff1700720c */ /* 0x020fe20003fc5270 */
        /* <DEDUP_REMOVED lines=12> */
[----:B------:R-:W-:Y:S02]  /*2390*/  @P4 SEL R3, R8, R3, P3 ;  /* 0x0000000308034207 */ /* 0x000fe40001800000 */
[----:B------:R-:W-:Y:S01]  /*23a0*/  @P1 FSEL R17, R17, RZ, !P2 ;  /* 0x000000ff11111208 */ /* 0x000fe20005000000 */
[C---:B------:R-:W-:Y:S01]  /*23b0*/  VIADD R8, R5.reuse, 0xd ;  /* 0x0000000d05087836 */ /* 0x040fe20000000000 */
[----:B------:R-:W-:Y:S01]  /*23c0*/  @P6 SEL R3, R22, R3, P5 ;  /* 0x0000000316036207 */ /* 0x000fe20002800000 */
[----:B------:R-:W-:-:S03]  /*23d0*/  VIADD R10, R5, 0xf ;  /* 0x0000000f050a7836 */ /* 0x000fc60000000000 */
[----:B------:R-:W-:Y:S01]  /*23e0*/  @P1 SEL R3, R8, R3, P2 ;  /* 0x0000000308031207 */ /* 0x000fe20001000000 */
[C---:B------:R-:W-:Y:S02]  /*23f0*/  VIADD R8, R5.reuse, 0xe ;  /* 0x0000000e05087836 */ /* 0x040fe40000000000 */
[----:B------:R-:W-:Y:S01]  /*2400*/  VIADD R5, R5, 0x10 ;  /* 0x0000001005057836 */ /* 0x000fe20000000000 */
[----:B------:R-:W-:-:S04]  /*2410*/  ISETP.NE.AND P5, PT, R27, RZ, PT ;  /* 0x000000ff1b00720c */ /* 0x000fc80003fa5270 */
[----:B------:R-:W-:Y:S02]  /*2420*/  ISETP.GE.AND P2, PT, R5, R4, PT ;  /* 0x000000040500720c */ /* 0x000fe40003f46270 */
[----:B--2---:R-:W-:Y:S01]  /*2430*/  ISETP.NE.AND P3, PT, R16, RZ, PT ;  /* 0x000000ff1000720c */ /* 0x004fe20003f65270 */
[----:B------:R-:W-:-:S06]  /*2440*/  IMAD.MOV.U32 R16, RZ, RZ, R0 ;  /* 0x000000ffff107224 */ /* 0x000fcc00078e0000 */
[----:B------:R-:W-:-:S06]  /*2450*/  DSETP.GT.AND P4, PT, R16, RZ, PT ;  /* 0x000000ff1000722a */ /* 0x000fcc0003f84000 */
[----:B------:R-:W-:Y:S02]  /*2460*/  @P3 FSEL R0, R0, RZ, !P4 ;  /* 0x000000ff00003208 */ /* 0x000fe40006000000 */
[----:B------:R-:W-:-:S03]  /*2470*/  @P3 FSEL R17, R17, RZ, !P4 ;  /* 0x000000ff11113208 */ /* 0x000fc60006000000 */
[----:B------:R-:W-:-:S06]  /*2480*/  IMAD.MOV.U32 R16, RZ, RZ, R0 ;  /* 0x000000ffff107224 */ /* 0x000fcc00078e0000 */
[----:B------:R-:W-:Y:S01]  /*2490*/  DSETP.GT.AND P1, PT, R16, RZ, PT ;  /* 0x000000ff1000722a */ /* 0x000fe20003f24000 */
[----:B------:R-:W-:-:S05]  /*24a0*/  @P3 SEL R3, R8, R3, P4 ;  /* 0x0000000308033207 */ /* 0x000fca0002000000 */
[----:B------:R-:W-:Y:S02]  /*24b0*/  @P5 FSEL R0, R0, RZ, !P1 ;  /* 0x000000ff00005208 */ /* 0x000fe40004800000 */
[----:B------:R-:W-:Y:S02]  /*24c0*/  @P5 SEL R3, R10, R3, P1 ;  /* 0x000000030a035207 */ /* 0x000fe40000800000 */
[----:B------:R-:W-:Y:S01]  /*24d0*/  @P5 FSEL R17, R17, RZ, !P1 ;  /* 0x000000ff11115208 */ /* 0x000fe20004800000 */
[----:B------:R-:W-:Y:S01]  /*24e0*/  IMAD.MOV.U32 R16, RZ, RZ, R0 ;  /* 0x000000ffff107224 */ /* 0x000fe200078e0000 */
[----:B------:R-:W-:Y:S06]  /*24f0*/  @!P2 BRA `(.L_x_87) ;  /* 0xfffffff400a0a947 */ /* 0x000fec000383ffff */
.L_x_86:
[----:B------:R-:W-:-:S05]  /*2500*/  IMAD.IADD R0, R6, 0x1, -R5 ;  /* 0x0000000106007824 */ /* 0x000fca00078e0a05 */
[----:B------:R-:W-:-:S13]  /*2510*/  ISETP.GT.AND P1, PT, R0, 0x4, PT ;  /* 0x000000040000780c */ /* 0x000fda0003f24270 */
[----:B------:R-:W-:Y:S05]  /*2520*/  @!P1 BRA `(.L_x_88) ;  /* 0x0000000400009947 */ /* 0x000fea0003800000 */
[----:B------:R-:W2:Y:S02]  /*2530*/  LDCU.64 UR4, c[0x0][0x3b0] ;  /* 0x00007600ff0477ac */ /* 0x000ea40008000a00 */
        /* <DEDUP_REMOVED lines=11> */
[----:B------:R-:W4:Y:S04]  /*25f0*/  LDG.E.U8 R4, desc[UR6][R12.64+0x2] ;  /* 0x000002060c047981 */ /* 0x000f28000c1e1100 */
[----:B------:R-:W4:Y:S01]  /*2600*/  LDG.E.U8 R7, desc[UR6][R12.64+0x3] ;  /* 0x000003060c077981 */ /* 0x000f22000c1e1100 */
[----:B------:R-:W-:Y:S01]  /*2610*/  DSETP.GT.AND P3, PT, R16, RZ, PT ;  /* 0x000000ff1000722a */ /* 0x000fe20003f64000 */
[----:B-----5:R-:W-:-:S05]  /*2620*/  VIADD R10, R5, 0x1 ;  /* 0x00000001050a7836 */ /* 0x020fca0000000000 */
[----:B------:R-:W-:Y:S02]  /*2630*/  FSEL R21, R17, RZ, !P3 ;  /* 0x000000ff11157208 */ /* 0x000fe40005800000 */
[----:B--2---:R-:W-:Y:S02]  /*2640*/  ISETP.NE.AND P4, PT, R19, RZ, PT ;  /* 0x000000ff1300720c */ /* 0x004fe40003f85270 */
[C---:B------:R-:W-:Y:S02]  /*2650*/  FSEL R19, R16.reuse, RZ, !P3 ;  /* 0x000000ff10137208 */ /* 0x040fe40005800000 */
[----:B---3--:R-:W-:Y:S02]  /*2660*/  ISETP.NE.AND P5, PT, R9, RZ, PT ;  /* 0x000000ff0900720c */ /* 0x008fe40003fa5270 */
[----:B------:R-:W-:Y:S02]  /*2670*/  FSEL R16, R16, R19, !P4 ;  /* 0x0000001310107208 */ /* 0x000fe40006000000 */
[----:B------:R-:W-:-:S02]  /*2680*/  FSEL R17, R17, R21, !P4 ;  /* 0x0000001511117208 */ /* 0x000fc40006000000 */
[----:B----4-:R-:W-:Y:S02]  /*2690*/  ISETP.NE.AND P0, PT, R14, RZ, PT ;  /* 0x000000ff0e00720c */ /* 0x010fe40003f05270 */
[----:B------:R-:W-:Y:S02]  /*26a0*/  ISETP.NE.AND P2, PT, R15, RZ, PT ;  /* 0x000000ff0f00720c */ /* 0x000fe40003f45270 */
[----:B------:R-:W-:Y:S01]  /*26b0*/  DSETP.GT.AND P6, PT, R16, RZ, PT ;  /* 0x000000ff1000722a */ /* 0x000fe20003fc4000 */
[----:B------:R-:W-:-:S05]  /*26c0*/  @P4 SEL R3, R5, R3, P3 ;  /* 0x0000000305034207 */ /* 0x000fca0001800000 */
[----:B------:R-:W-:Y:S02]  /*26d0*/  @P5 FSEL R16, R16, RZ, !P6 ;  /* 0x000000ff10105208 */ /* 0x000fe40007000000 */
[----:B------:R-:W-:Y:S02]  /*26e0*/  @P5 FSEL R17, R17, RZ, !P6 ;  /* 0x000000ff11115208 */ /* 0x000fe40007000000 */
[----:B------:R-:W-:Y:S02]  /*26f0*/  ISETP.NE.AND P4, PT, R18, RZ, PT ;  /* 0x000000ff1200720c */ /* 0x000fe40003f85270 */
[----:B------:R-:W-:Y:S02]  /*2700*/  @P5 SEL R3, R10, R3, P6 ;  /* 0x000000030a035207 */ /* 0x000fe40003000000 */
[----:B------:R-:W-:Y:S01]  /*2710*/  DSETP.GT.AND P1, PT, R16, RZ, PT ;  /* 0x000000ff1000722a */ /* 0x000fe20003f24000 */
[----:B------:R-:W-:Y:S01]  /*2720*/  ISETP.NE.AND P5, PT, R8, RZ, PT ;  /* 0x000000ff0800720c */ /* 0x000fe20003fa5270 */
[----:B------:R-:W-:-:S04]  /*2730*/  VIADD R8, R5, 0x2 ;  /* 0x0000000205087836 */ /* 0x000fc80000000000 */
[----:B------:R-:W-:Y:S02]  /*2740*/  @P0 FSEL R16, R16, RZ, !P1 ;  /* 0x000000ff10100208 */ /* 0x000fe40004800000 */
[----:B------:R-:W-:Y:S02]  /*2750*/  @P0 FSEL R17, R17, RZ, !P1 ;  /* 0x000000ff11110208 */ /* 0x000fe40004800000 */
[----:B------:R-:W-:Y:S01]  /*2760*/  @P0 SEL R3, R8, R3, P1 ;  /* 0x0000000308030207 */ /* 0x000fe20000800000 */
[----:B------:R-:W-:-:S03]  /*2770*/  VIADD R8, R5, 0x3 ;  /* 0x0000000305087836 */ /* 0x000fc60000000000 */
[----:B------:R-:W-:-:S06]  /*2780*/  DSETP.GT.AND P3, PT, R16, RZ, PT ;  /* 0x000000ff1000722a */ /* 0x000fcc0003f64000 */
[----:B------:R-:W-:Y:S02]  /*2790*/  @P2 FSEL R16, R16, RZ, !P3 ;  /* 0x000000ff10102208 */ /* 0x000fe40005800000 */
[----:B------:R-:W-:Y:S02]  /*27a0*/  @P2 FSEL R17, R17, RZ, !P3 ;  /* 0x000000ff11112208 */ /* 0x000fe40005800000 */
[----:B------:R-:W-:Y:S02]  /*27b0*/  @P2 SEL R3, R8, R3, P3 ;  /* 0x0000000308032207 */ /* 0x000fe40001800000 */
[----:B------:R-:W-:Y:S02]  /*27c0*/  ISETP.NE.AND P2, PT, R4, RZ, PT ;  /* 0x000000ff0400720c */ /* 0x000fe40003f45270 */
[----:B------:R-:W-:Y:S01]  /*27d0*/  DSETP.GT.AND P6, PT, R16, RZ, PT ;  /* 0x000000ff1000722a */ /* 0x000fe20003fc4000 */
[----:B------:R-:W-:-:S05]  /*27e0*/  ISETP.NE.AND P3, PT, R7, RZ, PT ;  /* 0x000000ff0700720c */ /* 0x000fca0003f65270 */
[----:B------:R-:W-:Y:S02]  /*27f0*/  @P4 FSEL R16, R16, RZ, !P6 ;  /* 0x000000ff10104208 */ /* 0x000fe40007000000 */
[----:B------:R-:W-:Y:S02]  /*2800*/  @P4 FSEL R17, R17, RZ, !P6 ;  /* 0x000000ff11114208 */ /* 0x000fe40007000000 */
[----:B------:R-:W-:Y:S01]  /*2810*/  @P4 SEL R3, R0, R3, P6 ;  /* 0x0000000300034207 */ /* 0x000fe20003000000 */
[----:B------:R-:W-:-:S03]  /*2820*/  VIADD R0, R5, 0x5 ;  /* 0x0000000505007836 */ /* 0x000fc60000000000 */
[----:B------:R-:W-:-:S06]  /*2830*/  DSETP.GT.AND P0, PT, R16, RZ, PT ;  /* 0x000000ff1000722a */ /* 0x000fcc0003f04000 */
[----:B------:R-:W-:Y:S02]  /*2840*/  @P5 FSEL R16, R16, RZ, !P0 ;  /* 0x000000ff10105208 */ /* 0x000fe40004000000 */
[----:B------:R-:W-:Y:S02]  /*2850*/  @P5 FSEL R17, R17, RZ, !P0 ;  /* 0x000000ff11115208 */ /* 0x000fe40004000000 */
[----:B------:R-:W-:Y:S01]  /*2860*/  @P5 SEL R3, R0, R3, P0 ;  /* 0x0000000300035207 */ /* 0x000fe20000000000 */
[----:B------:R-:W-:Y:S01]  /*2870*/  VIADD R0, R5, 0x6 ;  /* 0x0000000605007836 */ /* 0x000fe20000000000 */
[----:B------:R-:W-:Y:S02]  /*2880*/  PLOP3.LUT P0, PT, PT, PT, PT, 0x8, 0x80 ;  /* 0x000000000080781c */ /* 0x000fe40003f0e170 */
[----:B------:R-:W-:-:S06]  /*2890*/  DSETP.GT.AND P1, PT, R16, RZ, PT ;  /* 0x000000ff1000722a */ /* 0x000fcc0003f24000 */
[----:B------:R-:W-:Y:S02]  /*28a0*/  @P2 FSEL R16, R16, RZ, !P1 ;  /* 0x000000ff10102208 */ /* 0x000fe40004800000 */
[----:B------:R-:W-:Y:S02]  /*28b0*/  @P2 FSEL R17, R17, RZ, !P1 ;  /* 0x000000ff11112208 */ /* 0x000fe40004800000 */
[----:B------:R-:W-:Y:S01]  /*28c0*/  @P2 SEL R3, R0, R3, P1 ;  /* 0x0000000300032207 */ /* 0x000fe20000800000 */
[C---:B------:R-:W-:Y:S02]  /*28d0*/  VIADD R0, R5.reuse, 0x7 ;  /* 0x0000000705007836 */ /* 0x040fe40000000000 */
[----:B------:R-:W-:Y:S01]  /*28e0*/  VIADD R5, R5, 0x8 ;  /* 0x0000000805057836 */ /* 0x000fe20000000000 */
[----:B------:R-:W-:-:S06]  /*28f0*/  DSETP.GT.AND P1, PT, R16, RZ, PT ;  /* 0x000000ff1000722a */ /* 0x000fcc0003f24000 */
[----:B------:R-:W-:Y:S02]  /*2900*/  @P3 SEL R3, R0, R3, P1 ;  /* 0x0000000300033207 */ /* 0x000fe40000800000 */
[----:B------:R-:W-:Y:S02]  /*2910*/  @P3 FSEL R16, R16, RZ, !P1 ;  /* 0x000000ff10103208 */ /* 0x000fe40004800000 */
[----:B------:R-:W-:-:S07]  /*2920*/  @P3 FSEL R17, R17, RZ, !P1 ;  /* 0x000000ff11113208 */ /* 0x000fce0004800000 */
.L_x_88:
[----:B------:R-:W-:-:S13]  /*2930*/  ISETP.NE.OR P0, PT, R5, R6, P0 ;  /* 0x000000060500720c */ /* 0x000fda0000705670 */
[----:B------:R-:W-:Y:S05]  /*2940*/  @!P0 BRA `(.L_x_74) ;  /* 0x0000000000a08947 */ /* 0x000fea0003800000 */
.L_x_85:
[----:B0-----:R-:W-:-:S05]  /*2950*/  IADD3 R8, P0, PT, R5, UR8, RZ ;  /* 0x0000000805087c10 */ /* 0x001fca000ff1e0ff */
[----:B------:R-:W-:-:S05]  /*2960*/  IMAD.X R9, RZ, RZ, UR9, P0 ;  /* 0x00000009ff097e24 */ /* 0x000fca00080e06ff */
[----:B------:R-:W2:Y:S04]  /*2970*/  LDG.E.U8 R10, desc[UR6][R8.64] ;  /* 0x00000006080a7981 */ /* 0x000ea8000c1e1100 */
[----:B------:R-:W3:Y:S04]  /*2980*/  LDG.E.U8 R0, desc[UR6][R8.64+0x1] ;  /* 0x0000010608007981 */ /* 0x000ee8000c1e1100 */
[----:B------:R-:W4:Y:S04]  /*2990*/  LDG.E.U8 R4, desc[UR6][R8.64+0x2] ;  /* 0x0000020608047981 */ /* 0x000f28000c1e1100 */
[----:B------:R0:W5:Y:S01]  /*29a0*/  LDG.E.U8 R7, desc[UR6][R8.64+0x3] ;  /* 0x0000030608077981 */ /* 0x000162000c1e1100 */
[----:B------:R-:W-:-:S06]  /*29b0*/  DSETP.GT.AND P6, PT, R16, RZ, PT ;  /* 0x000000ff1000722a */ /* 0x000fcc0003fc4000 */
[----:B------:R-:W-:Y:S02]  /*29c0*/  FSEL R11, R16, RZ, !P6 ;  /* 0x000000ff100b7208 */ /* 0x000fe40007000000 */
[----:B------:R-:W-:Y:S02]  /*29d0*/  FSEL R13, R17, RZ, !P6 ;  /* 0x000000ff110d7208 */ /* 0x000fe40007000000 */
[----:B--2---:R-:W-:-:S04]  /*29e0*/  ISETP.NE.AND P4, PT, R10, RZ, PT ;  /* 0x000000ff0a00720c */ /* 0x004fc80003f85270 */
[----:B------:R-:W-:Y:S02]  /*29f0*/  FSEL R16, R16, R11, !P4 ;  /* 0x0000000b10107208 */ /* 0x000fe40006000000 */
[----:B------:R-:W-:Y:S02]  /*2a00*/  FSEL R17, R17, R13, !P4 ;  /* 0x0000000d11117208 */ /* 0x000fe40006000000 */
[----:B---3--:R-:W-:Y:S01]  /*2a10*/  ISETP.NE.AND P5, PT, R0, RZ, PT ;  /* 0x000000ff0000720c */ /* 0x008fe20003fa5270 */
[----:B0-----:R-:W-:Y:S01]  /*2a20*/  IMAD.MOV.U32 R8, RZ, RZ, R16 ;  /* 0x000000ffff087224 */ /* 0x001fe200078e0010 */
[----:B----4-:R-:W-:Y:S01]  /*2a30*/  ISETP.NE.AND P1, PT, R4, RZ, PT ;  /* 0x000000ff0400720c */ /* 0x010fe20003f25270 */
[----:B------:R-:W-:Y:S01]  /*2a40*/  IMAD.MOV.U32 R9, RZ, RZ, R17 ;  /* 0x000000ffff097224 */ /* 0x000fe200078e0011 */
[----:B-----5:R-:W-:Y:S01]  /*2a50*/  ISETP.NE.AND P0, PT, R7, RZ, PT ;  /* 0x000000ff0700720c */ /* 0x020fe20003f05270 */
[C---:B------:R-:W-:Y:S01]  /*2a60*/  VIADD R0, R5.reuse, 0x1 ;  /* 0x0000000105007836 */ /* 0x040fe20000000000 */
[C---:B------:R-:W-:Y:S01]  /*2a70*/  @P4 SEL R3, R5.reuse, R3, P6 ;  /* 0x0000000305034207 */ /* 0x040fe20003000000 */
[----:B------:R-:W-:-:S02]  /*2a80*/  VIADD R4, R5, 0x3 ;  /* 0x0000000305047836 */ /* 0x000fc40000000000 */
[----:B------:R-:W-:-:S06]  /*2a90*/  DSETP.GT.AND P3, PT, R8, RZ, PT ;  /* 0x000000ff0800722a */ /* 0x000fcc0003f64000 */
[----:B------:R-:W-:Y:S02]  /*2aa0*/  @P5 FSEL R16, R16, RZ, !P3 ;  /* 0x000000ff10105208 */ /* 0x000fe40005800000 */
[----:B------:R-:W-:Y:S02]  /*2ab0*/  @P5 FSEL R17, R17, RZ, !P3 ;  /* 0x000000ff11115208 */ /* 0x000fe40005800000 */
[----:B------:R-:W-:Y:S01]  /*2ac0*/  @P5 SEL R3, R0, R3, P3 ;  /* 0x0000000300035207 */ /* 0x000fe20001800000 */
[----:B------:R-:W-:Y:S02]  /*2ad0*/  IMAD.MOV.U32 R8, RZ, RZ, R16 ;  /* 0x000000ffff087224 */ /* 0x000fe400078e0010 */
[----:B------:R-:W-:Y:S02]  /*2ae0*/  IMAD.MOV.U32 R9, RZ, RZ, R17 ;  /* 0x000000ffff097224 */ /* 0x000fe400078e0011 */
[C---:B------:R-:W-:Y:S02]  /*2af0*/  VIADD R0, R5.reuse, 0x2 ;  /* 0x0000000205007836 */ /* 0x040fe40000000000 */
[----:B------:R-:W-:-:S02]  /*2b00*/  VIADD R5, R5, 0x4 ;  /* 0x0000000405057836 */ /* 0x000fc40000000000 */
[----:B------:R-:W-:-:S06]  /*2b10*/  DSETP.GT.AND P2, PT, R8, RZ, PT ;  /* 0x000000ff0800722a */ /* 0x000fcc0003f44000 */
[----:B------:R-:W-:Y:S02]  /*2b20*/  @P1 FSEL R16, R16, RZ, !P2 ;  /* 0x000000ff10101208 */ /* 0x000fe40005000000 */
[----:B------:R-:W-:Y:S02]  /*2b30*/  @P1 FSEL R17, R17, RZ, !P2 ;  /* 0x000000ff11111208 */ /* 0x000fe40005000000 */
[----:B------:R-:W-:Y:S01]  /*2b40*/  @P1 SEL R3, R0, R3, P2 ;  /* 0x0000000300031207 */ /* 0x000fe20001000000 */
[----:B------:R-:W-:Y:S01]  /*2b50*/  IMAD.MOV.U32 R8, RZ, RZ, R16 ;  /* 0x000000ffff087224 */ /* 0x000fe200078e0010 */
[----:B------:R-:W-:Y:S01]  /*2b60*/  ISETP.NE.AND P1, PT, R5, R6, PT ;  /* 0x000000060500720c */ /* 0x000fe20003f25270 */
[----:B------:R-:W-:-:S06]  /*2b70*/  IMAD.MOV.U32 R9, RZ, RZ, R17 ;  /* 0x000000ffff097224 */ /* 0x000fcc00078e0011 */
[----:B------:R-:W-:-:S06]  /*2b80*/  DSETP.GT.AND P3, PT, R8, RZ, PT ;  /* 0x000000ff0800722a */ /* 0x000fcc0003f64000 */
[----:B------:R-:W-:Y:S02]  /*2b90*/  @P0 SEL R3, R4, R3, P3 ;  /* 0x0000000304030207 */ /* 0x000fe40001800000 */
[----:B------:R-:W-:Y:S02]  /*2ba0*/  @P0 FSEL R16, R16, RZ, !P3 ;  /* 0x000000ff10100208 */ /* 0x000fe40005800000 */
[----:B------:R-:W-:Y:S01]  /*2bb0*/  @P0 FSEL R17, R17, RZ, !P3 ;  /* 0x000000ff11110208 */ /* 0x000fe20005800000 */
[----:B------:R-:W-:Y:S06]  /*2bc0*/  @P1 BRA `(.L_x_85) ;  /* 0xfffffffc00601947 */ /* 0x000fec000383ffff */
.L_x_74:
[----:B------:R-:W2:Y:S02]  /*2bd0*/  LDC.64 R4, c[0x0][0x3a0] ;  /* 0x0000e800ff047b82 */ /* 0x000ea40000000a00 */
[----:B--2---:R-:W-:-:S05]  /*2be0*/  IMAD.WIDE R4, R2, 0x4, R4 ;  /* 0x0000000402047825 */ /* 0x004fca00078e0204 */
[----:B------:R-:W2:Y:S02]  /*2bf0*/  LDG.E R0, desc[UR6][R4.64] ;  /* 0x0000000604007981 */ /* 0x000ea4000c1e1900 */
[----:B--2---:R-:W-:Y:S01]  /*2c00*/  ISETP.NE.AND P0, PT, R3, R0, PT ;  /* 0x000000000300720c */ /* 0x004fe20003f05270 */
[----:B------:R-:W-:-:S12]  /*2c10*/  IMAD.MOV.U32 R0, RZ, RZ, 0x1 ;  /* 0x00000001ff007424 */ /* 0x000fd800078e00ff */
[----:B------:R-:W2:Y:S02]  /*2c20*/  @P0 LDC.64 R6, c[0x0][0x3b8] ;  /* 0x0000ee00ff060b82 */ /* 0x000ea40000000a00 */
[----:B--2---:R-:W-:-:S04]  /*2c30*/  @P0 IADD3 R6, P1, PT, R2, R6, RZ ;  /* 0x0000000602060210 */ /* 0x004fc80007f3e0ff */
[----:B------:R-:W-:-:S05]  /*2c40*/  @P0 LEA.HI.X.SX32 R7, R2, R7, 0x1, P1 ;  /* 0x0000000702070211 */ /* 0x000fca00008f0eff */
[----:B------:R-:W-:Y:S04]  /*2c50*/  @P0 STG.E.U8 desc[UR6][R6.64], R0 ;  /* 0x0000000006000986 */ /* 0x000fe8000c101106 */
[----:B------:R-:W-:Y:S01]  /*2c60*/  STG.E desc[UR6][R4.64], R3 ;  /* 0x0000000304007986 */ /* 0x000fe2000c101906 */
[----:B01----:R-:W-:Y:S05]  /*2c70*/  EXIT ;  /* 0x000000000000794d */ /* 0x003fea0003800000 */
.L_x_89:
        /* <DEDUP_REMOVED lines=16> */
.L_x_93:


//--------------------- .nv.shared.reserved.0     --------------------------
	.section	.nv.shared.reserved.0,"aw",@nobits
	.weak		__nv_reservedSMEM_offset_0_alias
	.size		__nv_reservedSMEM_offset_0_alias, 0, 64
	.other		__nv_reservedSMEM_offset_0_alias,@"STO_CUDA_RESERVED_SHARED STV_DEFAULT"
__nv_reservedSMEM_offset_0_alias:
	.zero		0
	.zero		64


//--------------------- .nv.constant0._Z14updateCenters4iPdiiS_iPiS0_S0_ --------------------------
	.section	.nv.constant0._Z14updateCenters4iPdiiS_iPiS0_S0_,"a",@progbits
	.sectionflags	@""
	.align	4
.nv.constant0._Z14updateCenters4iPdiiS_iPiS0_S0_:
	.zero		960


//--------------------- .nv.constant0._Z17updateCorrespondsPiiiS_PbS_S_S_S0_S0_ --------------------------
	.section	.nv.constant0._Z17updateCorrespondsPiiiS_PbS_S_S_S0_S0_,"a",@progbits
	.sectionflags	@""
	.align	4
.nv.constant0._Z17updateCorrespondsPiiiS_PbS_S_S_S0_S0_:
	.zero		968


//--------------------- .nv.constant0._Z16updatebelonging4iPdiiS_PiiPbS1_ --------------------------
	.section	.nv.constant0._Z16updatebelonging4iPdiiS_PiiPbS1_,"a",@progbits
	.sectionflags	@""
	.align	4
.nv.constant0._Z16updatebelonging4iPdiiS_PiiPbS1_:
	.zero		960


//--------------------- SYMBOLS --------------------------

	.type		.nv.reservedSmem.offset0,@object
	.size		.nv.reservedSmem.offset0,0x4
